	.target	sm_90a

	.elftype	@"ET_EXEC"


//--------------------- .note.nv.tkinfo           --------------------------
	.section	.note.nv.tkinfo,"",@"SHT_NOTE"
	.sectionflags	@"SHF_NOTE_NV_TKINFO"
	.tkinfo
        /*0018*/ 	.word	0x00000002
        /*0030*/ 	.string	""
        /*0030*/ 	.string	"ptxas"
        /*0030*/ 	.string	"Cuda compilation tools, release 13.0, V13.0.88"
        /*0030*/ 	.string	"Build cuda_13.0.r13.0/compiler.36424714_0"
        /*0030*/ 	.string	"-arch sm_90a -m 64 "



//--------------------- .note.nv.cuinfo           --------------------------
	.section	.note.nv.cuinfo,"",@"SHT_NOTE"
	.sectionflags	@"SHF_NOTE_NV_CUINFO"
        /*0018*/ 	.short	0x0002
        /*001a*/ 	.short	0x005a
        /*001c*/ 	.short	0x0082
	.zero		2


//--------------------- .nv.info                  --------------------------
	.section	.nv.info,"",@"SHT_CUDA_INFO"
	.align	4


	//----- nvinfo : EIATTR_REGCOUNT
	.align		4
        /*0000*/ 	.byte	0x04, 0x2f
        /*0002*/ 	.short	(.L_15 - .L_14)
	.align		4
.L_14:
        /*0004*/ 	.word	index@(_ZN7cutlass13device_kernelINS_4fmha6kernel13FmhaKernelTmaINS1_10collective15FmhaMainloopTmaINS_6half_tEfN4cute5tupleIJNS7_1CILi64EEESA_SA_EEENS4_12CausalFusionEJEEENS4_15FmhaFwdEpilogueIS6_fSB_EEJEEEEEvNT_6ParamsE)
        /*0008*/ 	.word	0x0000006e


	//----- nvinfo : EIATTR_FRAME_SIZE
	.align		4
.L_15:
        /*000c*/ 	.byte	0x04, 0x11
        /*000e*/ 	.short	(.L_17 - .L_16)
	.align		4
.L_16:
        /*0010*/ 	.word	index@($__internal_0_$__cuda_sm20_rcp_rn_f32_slowpath)
        /*0014*/ 	.word	0x00000000


	//----- nvinfo : EIATTR_FRAME_SIZE
	.align		4
.L_17:
        /*0018*/ 	.byte	0x04, 0x11
        /*001a*/ 	.short	(.L_19 - .L_18)
	.align		4
.L_18:
        /*001c*/ 	.word	index@(_ZN7cutlass13device_kernelINS_4fmha6kernel13FmhaKernelTmaINS1_10collective15FmhaMainloopTmaINS_6half_tEfN4cute5tupleIJNS7_1CILi64EEESA_SA_EEENS4_12CausalFusionEJEEENS4_15FmhaFwdEpilogueIS6_fSB_EEJEEEEEvNT_6ParamsE)
        /*0020*/ 	.word	0x00000000


	//----- nvinfo : EIATTR_MIN_STACK_SIZE
	.align		4
.L_19:
        /*0024*/ 	.byte	0x04, 0x12
        /*0026*/ 	.short	(.L_21 - .L_20)
	.align		4
.L_20:
        /*0028*/ 	.word	index@(_ZN7cutlass13device_kernelINS_4fmha6kernel13FmhaKernelTmaINS1_10collective15FmhaMainloopTmaINS_6half_tEfN4cute5tupleIJNS7_1CILi64EEESA_SA_EEENS4_12CausalFusionEJEEENS4_15FmhaFwdEpilogueIS6_fSB_EEJEEEEEvNT_6ParamsE)
        /*002c*/ 	.word	0x00000000
.L_21:


//--------------------- .nv.compat                --------------------------
	.section	.nv.compat,"",@"SHT_CUDA_COMPAT_INFO"
	.align	4
        /*0000*/ 	.byte	0x02, 0x09, 0x01, 0x00, 0x02, 0x02, 0x04, 0x00, 0x02, 0x05, 0x05, 0x00, 0x03, 0x07, 0x01, 0x01
        /*0010*/ 	.byte	0x02, 0x03, 0x01, 0x00, 0x02, 0x06, 0x01, 0x00, 0x04, 0x0b, 0x08, 0x00, 0x00, 0x00, 0x00, 0x00
        /*0020*/ 	.byte	0x00, 0x00, 0x00, 0x00


//--------------------- .nv.info._ZN7cutlass13device_kernelINS_4fmha6kernel13FmhaKernelTmaINS1_10collective15FmhaMainloopTmaINS_6half_tEfN4cute5tupleIJNS7_1CILi64EEESA_SA_EEENS4_12CausalFusionEJEEENS4_15FmhaFwdEpilogueIS6_fSB_EEJEEEEEvNT_6ParamsE --------------------------
	.section	.nv.info._ZN7cutlass13device_kernelINS_4fmha6kernel13FmhaKernelTmaINS1_10collective15FmhaMainloopTmaINS_6half_tEfN4cute5tupleIJNS7_1CILi64EEESA_SA_EEENS4_12CausalFusionEJEEENS4_15FmhaFwdEpilogueIS6_fSB_EEJEEEEEvNT_6ParamsE,"",@"SHT_CUDA_INFO"
	.sectionflags	@""
	.align	4


	//----- nvinfo : EIATTR_CUDA_API_VERSION
	.align		4
        /*0000*/ 	.byte	0x04, 0x37
        /*0002*/ 	.short	(.L_23 - .L_22)
.L_22:
        /*0004*/ 	.word	0x00000082


	//----- nvinfo : EIATTR_KPARAM_INFO
	.align		4
.L_23:
        /*0008*/ 	.byte	0x04, 0x17
        /*000a*/ 	.short	(.L_25 - .L_24)
.L_24:
        /*000c*/ 	.word	0x00000000
        /*0010*/ 	.short	0x0000
        /*0012*/ 	.short	0x0070
        /*0014*/ 	.byte	0x00, 0xf0, 0x01, 0x20


	//----- nvinfo : EIATTR_SPARSE_MMA_MASK
	.align		4
.L_25:
        /*0018*/ 	.byte	0x03, 0x50
        /*001a*/ 	.short	0x0000


	//----- nvinfo : EIATTR_MAXREG_COUNT
	.align		4
        /*001c*/ 	.byte	0x03, 0x1b
        /*001e*/ 	.short	0x00ff


	//----- nvinfo : EIATTR_NUM_BARRIERS
	.align		4
        /*0020*/ 	.byte	0x02, 0x4c
        /*0022*/ 	.byte	0x02
	.zero		1


	//----- nvinfo : EIATTR_EXTERNS
	.align		4
        /*0024*/ 	.byte	0x04, 0x0f
        /*0026*/ 	.short	(.L_27 - .L_26)


	//   ....[0]....
	.align		4
.L_26:
        /*0028*/ 	.word	index@(__assertfail)


	//----- nvinfo : EIATTR_MERCURY_ISA_VERSION
	.align		4
.L_27:
        /*002c*/ 	.byte	0x03, 0x5f
        /*002e*/ 	.short	0x0101


	//----- nvinfo : EIATTR_COOP_GROUP_MASK_REGIDS
	.align		4
        /*0030*/ 	.byte	0x04, 0x29
        /*0032*/ 	.short	(.L_29 - .L_28)


	//   ....[0]....
.L_28:
        /*0034*/ 	.word	0xffffffff


	//   ....[1]....
        /*0038*/ 	.word	0xffffffff


	//   ....[2]....
        /*003c*/ 	.word	0xffffffff


	//   ....[3]....
        /*0040*/ 	.word	0xffffffff


	//   ....[4]....
        /*0044*/ 	.word	0xffffffff


	//   ....[5]....
        /*0048*/ 	.word	0xffffffff


	//   ....[6]....
        /*004c*/ 	.word	0xffffffff


	//   ....[7]....
        /*0050*/ 	.word	0xffffffff


	//   ....[8]....
        /*0054*/ 	.word	0xffffffff


	//   ....[9]....
        /*0058*/ 	.word	0xffffffff


	//   ....[10]....
        /*005c*/ 	.word	0xffffffff


	//   ....[11]....
        /*0060*/ 	.word	0xffffffff


	//   ....[12]....
        /*0064*/ 	.word	0xffffffff


	//   ....[13]....
        /*0068*/ 	.word	0xffffffff


	//   ....[14]....
        /*006c*/ 	.word	0xffffffff


	//   ....[15]....
        /*0070*/ 	.word	0xffffffff


	//   ....[16]....
        /*0074*/ 	.word	0xffffffff


	//   ....[17]....
        /*0078*/ 	.word	0xffffffff


	//   ....[18]....
        /*007c*/ 	.word	0xffffffff


	//   ....[19]....
        /*0080*/ 	.word	0xffffffff


	//   ....[20]....
        /*0084*/ 	.word	0xffffffff


	//----- nvinfo : EIATTR_COOP_GROUP_INSTR_OFFSETS
	.align		4
.L_29:
        /*0088*/ 	.byte	0x04, 0x28
        /*008a*/ 	.short	(.L_31 - .L_30)


	//   ....[0]....
.L_30:
        /*008c*/ 	.word	0x00000050


	//   ....[1]....
        /*0090*/ 	.word	0x00000140


	//   ....[2]....
        /*0094*/ 	.word	0x00000270


	//   ....[3]....
        /*0098*/ 	.word	0x00000410


	//   ....[4]....
        /*009c*/ 	.word	0x00000580


	//   ....[5]....
        /*00a0*/ 	.word	0x00001bd0


	//   ....[6]....
        /*00a4*/ 	.word	0x00001c20


	//   ....[7]....
        /*00a8*/ 	.word	0x00001e20


	//   ....[8]....
        /*00ac*/ 	.word	0x00001f80


	//   ....[9]....
        /*00b0*/ 	.word	0x000033c0


	//   ....[10]....
        /*00b4*/ 	.word	0x000033d0


	//   ....[11]....
        /*00b8*/ 	.word	0x00003400


	//   ....[12]....
        /*00bc*/ 	.word	0x00003410


	//   ....[13]....
        /*00c0*/ 	.word	0x00005670


	//   ....[14]....
        /*00c4*/ 	.word	0x00005680


	//   ....[15]....
        /*00c8*/ 	.word	0x000056b0


	//   ....[16]....
        /*00cc*/ 	.word	0x000056c0


	//   ....[17]....
        /*00d0*/ 	.word	0x00006dc0


	//   ....[18]....
        /*00d4*/ 	.word	0x00006df0


	//   ....[19]....
        /*00d8*/ 	.word	0x00006e40


	//   ....[20]....
        /*00dc*/ 	.word	0x00006e60


	//----- nvinfo : EIATTR_SYSCALL_OFFSETS
	.align		4
.L_31:
        /*00e0*/ 	.byte	0x04, 0x46
        /*00e2*/ 	.short	(.L_33 - .L_32)


	//   ....[0]....
.L_32:
        /*00e4*/ 	.word	0x000077a0


	//   ....[1]....
        /*00e8*/ 	.word	0x000078c0


	//----- nvinfo : EIATTR_MBARRIER_INSTR_OFFSETS
	.align		4
.L_33:
        /*00ec*/ 	.byte	0x04, 0x39
        /*00ee*/ 	.short	(.L_35 - .L_34)


	//   ....[0]....
.L_34:
        /*00f0*/ 	.word	0x00000240
        /*00f4*/ 	.word	0x000000ff
        /*00f8*/ 	.word	0x0000a040
        /*00fc*/ 	.short	0x0100
        /*00fe*/ 	.byte	0x08
	.zero		1


	//   ....[1]....
        /*0100*/ 	.word	0x00000250
        /*0104*/ 	.word	0x000000ff
        /*0108*/ 	.word	0x0000a048
        /*010c*/ 	.short	0x0100
        /*010e*/ 	.byte	0x08
	.zero		1


	//   ....[2]....
        /*0110*/ 	.word	0x00000380
        /*0114*/ 	.word	0x000000ff
        /*0118*/ 	.word	0x0000a000
        /*011c*/ 	.short	0x0100
        /*011e*/ 	.byte	0x08
	.zero		1


	//   ....[3]....
        /*0120*/ 	.word	0x00000390
        /*0124*/ 	.word	0x000000ff
        /*0128*/ 	.word	0x0000a020
        /*012c*/ 	.short	0x0100
        /*012e*/ 	.byte	0x08
	.zero		1


	//   ....[4]....
        /*0130*/ 	.word	0x000003a0
        /*0134*/ 	.word	0x000000ff
        /*0138*/ 	.word	0x0000a008
        /*013c*/ 	.short	0x0100
        /*013e*/ 	.byte	0x08
	.zero		1


	//   ....[5]....
        /*0140*/ 	.word	0x000003b0
        /*0144*/ 	.word	0x000000ff
        /*0148*/ 	.word	0x0000a028
        /*014c*/ 	.short	0x0100
        /*014e*/ 	.byte	0x08
	.zero		1


	//   ....[6]....
        /*0150*/ 	.word	0x000003c0
        /*0154*/ 	.word	0x000000ff
        /*0158*/ 	.word	0x0000a010
        /*015c*/ 	.short	0x0100
        /*015e*/ 	.byte	0x08
	.zero		1


	//   ....[7]....
        /*0160*/ 	.word	0x000003d0
        /*0164*/ 	.word	0x000000ff
        /*0168*/ 	.word	0x0000a030
        /*016c*/ 	.short	0x0100
        /*016e*/ 	.byte	0x08
	.zero		1


	//   ....[8]....
        /*0170*/ 	.word	0x000003e0
        /*0174*/ 	.word	0x000000ff
        /*0178*/ 	.word	0x0000a018
        /*017c*/ 	.short	0x0100
        /*017e*/ 	.byte	0x08
	.zero		1


	//   ....[9]....
        /*0180*/ 	.word	0x000003f0
        /*0184*/ 	.word	0x000000ff
        /*0188*/ 	.word	0x0000a038
        /*018c*/ 	.short	0x0100
        /*018e*/ 	.byte	0x08
	.zero		1


	//   ....[10]....
        /*0190*/ 	.word	0x00000520
        /*0194*/ 	.word	0x000000ff
        /*0198*/ 	.word	0x0000a050
        /*019c*/ 	.short	0x0100
        /*019e*/ 	.byte	0x08
	.zero		1


	//   ....[11]....
        /*01a0*/ 	.word	0x00000530
        /*01a4*/ 	.word	0x000000ff
        /*01a8*/ 	.word	0x0000a060
        /*01ac*/ 	.short	0x0100
        /*01ae*/ 	.byte	0x08
	.zero		1


	//   ....[12]....
        /*01b0*/ 	.word	0x00000540
        /*01b4*/ 	.word	0x000000ff
        /*01b8*/ 	.word	0x0000a058
        /*01bc*/ 	.short	0x0100
        /*01be*/ 	.byte	0x08
	.zero		1


	//   ....[13]....
        /*01c0*/ 	.word	0x00000550
        /*01c4*/ 	.word	0x000000ff
        /*01c8*/ 	.word	0x0000a068
        /*01cc*/ 	.short	0x0100
        /*01ce*/ 	.byte	0x08
	.zero		1


	//   ....[14]....
        /*01d0*/ 	.word	0x00000760
        /*01d4*/ 	.word	0x00000004
        /*01d8*/ 	.word	0x0000a048
        /*01dc*/ 	.short	0x010a
        /*01de*/ 	.byte	0x3f
	.zero		1


	//   ....[15]....
        /*01e0*/ 	.word	0x000009f0
        /*01e4*/ 	.word	0x00000003
        /*01e8*/ 	.word	0x0000a020
        /*01ec*/ 	.short	0x010a
        /*01ee*/ 	.byte	0x3f
	.zero		1


	//   ....[16]....
        /*01f0*/ 	.word	0x00000bc0
        /*01f4*/ 	.word	0x00000003
        /*01f8*/ 	.word	0x0000a020
        /*01fc*/ 	.short	0x010a
        /*01fe*/ 	.byte	0x3f
	.zero		1


	//   ....[17]....
        /*0200*/ 	.word	0x00000df0
        /*0204*/ 	.word	0x00000003
        /*0208*/ 	.word	0x0000a020
        /*020c*/ 	.short	0x010a
        /*020e*/ 	.byte	0x3f
	.zero		1


	//   ....[18]....
        /*0210*/ 	.word	0x00001020
        /*0214*/ 	.word	0x00000008
        /*0218*/ 	.word	0x0000a020
        /*021c*/ 	.short	0x010a
        /*021e*/ 	.byte	0x3f
	.zero		1


	//   ....[19]....
        /*0220*/ 	.word	0x000012a0
        /*0224*/ 	.word	0x00000002
        /*0228*/ 	.word	0x0000a040
        /*022c*/ 	.short	0x010a
        /*022e*/ 	.byte	0x3f
	.zero		1


	//   ....[20]....
        /*0230*/ 	.word	0x00001380
        /*0234*/ 	.word	0x00000002
        /*0238*/ 	.word	0x0000a000
        /*023c*/ 	.short	0x010a
        /*023e*/ 	.byte	0x3f
	.zero		1


	//   ....[21]....
        /*0240*/ 	.word	0x00002ac0
        /*0244*/ 	.word	0x00000002
        /*0248*/ 	.word	0x0000a008
        /*024c*/ 	.short	0x010a
        /*024e*/ 	.byte	0x3f
	.zero		1


	//   ....[22]....
        /*0250*/ 	.word	0x00002c90
        /*0254*/ 	.word	0x00000015
        /*0258*/ 	.word	0x00000000
        /*025c*/ 	.short	0x0101
        /*025e*/ 	.byte	0x3f
	.zero		1


	//   ....[23]....
        /*0260*/ 	.word	0x00002d50
        /*0264*/ 	.word	0x00000013
        /*0268*/ 	.word	0x0000a000
        /*026c*/ 	.short	0x010a
        /*026e*/ 	.byte	0x3f
	.zero		1


	//   ....[24]....
        /*0270*/ 	.word	0x00002f60
        /*0274*/ 	.word	0x00000012
        /*0278*/ 	.word	0x0000a020
        /*027c*/ 	.short	0x010a
        /*027e*/ 	.byte	0x3f
	.zero		1


	//   ....[25]....
        /*0280*/ 	.word	0x000034d0
        /*0284*/ 	.word	0x00000059
        /*0288*/ 	.word	0x00000000
        /*028c*/ 	.short	0x0101
        /*028e*/ 	.byte	0x3f
	.zero		1


	//   ....[26]....
        /*0290*/ 	.word	0x000037a0
        /*0294*/ 	.word	0x0000005c
        /*0298*/ 	.word	0x0000a000
        /*029c*/ 	.short	0x010a
        /*029e*/ 	.byte	0x3f
	.zero		1


	//   ....[27]....
        /*02a0*/ 	.word	0x00004710
        /*02a4*/ 	.word	0x0000000d
        /*02a8*/ 	.word	0x00000000
        /*02ac*/ 	.short	0x0101
        /*02ae*/ 	.byte	0x3f
	.zero		1


	//   ....[28]....
        /*02b0*/ 	.word	0x000047c0
        /*02b4*/ 	.word	0x00000015
        /*02b8*/ 	.word	0x0000a020
        /*02bc*/ 	.short	0x010a
        /*02be*/ 	.byte	0x3f
	.zero		1


	//   ....[29]....
        /*02c0*/ 	.word	0x00004a90
        /*02c4*/ 	.word	0x00000013
        /*02c8*/ 	.word	0x0000a000
        /*02cc*/ 	.short	0x010a
        /*02ce*/ 	.byte	0x3f
	.zero		1


	//   ....[30]....
        /*02d0*/ 	.word	0x00004d20
        /*02d4*/ 	.word	0x00000012
        /*02d8*/ 	.word	0x0000a020
        /*02dc*/ 	.short	0x010a
        /*02de*/ 	.byte	0x3f
	.zero		1


	//   ....[31]....
        /*02e0*/ 	.word	0x00005800
        /*02e4*/ 	.word	0x0000001d
        /*02e8*/ 	.word	0x00000000
        /*02ec*/ 	.short	0x0101
        /*02ee*/ 	.byte	0x3f
	.zero		1


	//   ....[32]....
        /*02f0*/ 	.word	0x00005aa0
        /*02f4*/ 	.word	0x0000005c
        /*02f8*/ 	.word	0x0000a000
        /*02fc*/ 	.short	0x010a
        /*02fe*/ 	.byte	0x3f
	.zero		1


	//   ....[33]....
        /*0300*/ 	.word	0x00006a20
        /*0304*/ 	.word	0x00000007
        /*0308*/ 	.word	0x00000000
        /*030c*/ 	.short	0x0101
        /*030e*/ 	.byte	0x3f
	.zero		1


	//   ....[34]....
        /*0310*/ 	.word	0x00006aa0
        /*0314*/ 	.word	0x00000007
        /*0318*/ 	.word	0x0000a020
        /*031c*/ 	.short	0x010a
        /*031e*/ 	.byte	0x3f
	.zero		1


	//----- nvinfo : EIATTR_NUM_MBARRIERS
	.align		4
.L_35:
        /*0320*/ 	.byte	0x03, 0x38
        /*0322*/ 	.short	0x000e


	//----- nvinfo : EIATTR_EXIT_INSTR_OFFSETS
	.align		4
        /*0324*/ 	.byte	0x04, 0x1c
        /*0326*/ 	.short	(.L_37 - .L_36)


	//   ....[0]....
.L_36:
        /*0328*/ 	.word	0x00008080


	//----- nvinfo : EIATTR_MAX_THREADS
	.align		4
.L_37:
        /*032c*/ 	.byte	0x04, 0x05
        /*032e*/ 	.short	(.L_39 - .L_38)
.L_38:
        /*0330*/ 	.word	0x00000080
        /*0334*/ 	.word	0x00000001
        /*0338*/ 	.word	0x00000001


	//----- nvinfo : EIATTR_CRS_STACK_SIZE
	.align		4
.L_39:
        /*033c*/ 	.byte	0x04, 0x1e
        /*033e*/ 	.short	(.L_41 - .L_40)
.L_40:
        /*0340*/ 	.word	0x00000000


	//----- nvinfo : EIATTR_CBANK_PARAM_SIZE
	.align		4
.L_41:
        /*0344*/ 	.byte	0x03, 0x19
        /*0346*/ 	.short	0x0870


	//----- nvinfo : EIATTR_PARAM_CBANK
	.align		4
        /*0348*/ 	.byte	0x04, 0x0a
        /*034a*/ 	.short	(.L_43 - .L_42)
	.align		4
.L_42:
        /*034c*/ 	.word	index@(.nv.constant0._ZN7cutlass13device_kernelINS_4fmha6kernel13FmhaKernelTmaINS1_10collective15FmhaMainloopTmaINS_6half_tEfN4cute5tupleIJNS7_1CILi64EEESA_SA_EEENS4_12CausalFusionEJEEENS4_15FmhaFwdEpilogueIS6_fSB_EEJEEEEEvNT_6ParamsE)
        /*0350*/ 	.short	0x0210
        /*0352*/ 	.short	0x0870


	//----- nvinfo : EIATTR_SW_WAR
	.align		4
.L_43:
        /*0354*/ 	.byte	0x04, 0x36
        /*0356*/ 	.short	(.L_45 - .L_44)
.L_44:
        /*0358*/ 	.word	0x00000008
.L_45:


//--------------------- .nv.callgraph             --------------------------
	.section	.nv.callgraph,"",@"SHT_CUDA_CALLGRAPH"
	.align	4
	.sectionentsize	8
	.align		4
        /*0000*/ 	.word	0x00000000
	.align		4
        /*0004*/ 	.word	0xffffffff
	.align		4
        /*0008*/ 	.word	index@(_ZN7cutlass13device_kernelINS_4fmha6kernel13FmhaKernelTmaINS1_10collective15FmhaMainloopTmaINS_6half_tEfN4cute5tupleIJNS7_1CILi64EEESA_SA_EEENS4_12CausalFusionEJEEENS4_15FmhaFwdEpilogueIS6_fSB_EEJEEEEEvNT_6ParamsE)
	.align		4
        /*000c*/ 	.word	index@(__assertfail)
	.align		4
        /*0010*/ 	.word	0x00000000
	.align		4
        /*0014*/ 	.word	0xfffffffe
	.align		4
        /*0018*/ 	.word	0x00000000
	.align		4
        /*001c*/ 	.word	0xfffffffd
	.align		4
        /*0020*/ 	.word	0x00000000
	.align		4
        /*0024*/ 	.word	0xfffffffc


//--------------------- .nv.constant4             --------------------------
	.section	.nv.constant4,"a",@progbits
	.align	8
	.align		8
.nv.constant4:
        /*0000*/ 	.dword	__assertfail
	.align		8
        /*0008*/ 	.dword	__unnamed_1
	.align		8
        /*0010*/ 	.dword	_ZN39_INTERNAL_28ff06ba_4_k_cu_b72dd20f_28704cuda3std3__45__cpo5beginE
	.align		8
        /*0018*/ 	.dword	_ZN39_INTERNAL_28ff06ba_4_k_cu_b72dd20f_28704cuda3std3__45__cpo3endE
	.align		8
        /*0020*/ 	.dword	_ZN39_INTERNAL_28ff06ba_4_k_cu_b72dd20f_28704cuda3std3__45__cpo6cbeginE
	.align		8
        /*0028*/ 	.dword	_ZN39_INTERNAL_28ff06ba_4_k_cu_b72dd20f_28704cuda3std3__45__cpo4cendE
	.align		8
        /*0030*/ 	.dword	_ZN39_INTERNAL_28ff06ba_4_k_cu_b72dd20f_28704cuda3std3__441_GLOBAL__N__28ff06ba_4_k_cu_b72dd20f_28706ignoreE
	.align		8
        /*0038*/ 	.dword	_ZN39_INTERNAL_28ff06ba_4_k_cu_b72dd20f_28704cuda3std3__419piecewise_constructE
	.align		8
        /*0040*/ 	.dword	_ZN39_INTERNAL_28ff06ba_4_k_cu_b72dd20f_28704cuda3std3__48in_placeE
	.align		8
        /*0048*/ 	.dword	_ZN39_INTERNAL_28ff06ba_4_k_cu_b72dd20f_28704cuda3std6ranges3__45__cpo4swapE
	.align		8
        /*0050*/ 	.dword	_ZN39_INTERNAL_28ff06ba_4_k_cu_b72dd20f_28704cuda3std6ranges3__45__cpo9iter_moveE
	.align		8
        /*0058*/ 	.dword	_ZN39_INTERNAL_28ff06ba_4_k_cu_b72dd20f_28704cute7productE
	.align		8
        /*0060*/ 	.dword	_ZN39_INTERNAL_28ff06ba_4_k_cu_b72dd20f_28704cute1_E
	.align		8
        /*0068*/ 	.dword	$str$23
	.align		8
        /*0070*/ 	.dword	$str$24


//--------------------- .text._ZN7cutlass13device_kernelINS_4fmha6kernel13FmhaKernelTmaINS1_10collective15FmhaMainloopTmaINS_6half_tEfN4cute5tupleIJNS7_1CILi64EEESA_SA_EEENS4_12CausalFusionEJEEENS4_15FmhaFwdEpilogueIS6_fSB_EEJEEEEEvNT_6ParamsE --------------------------
	.section	.text._ZN7cutlass13device_kernelINS_4fmha6kernel13FmhaKernelTmaINS1_10collective15FmhaMainloopTmaINS_6half_tEfN4cute5tupleIJNS7_1CILi64EEESA_SA_EEENS4_12CausalFusionEJEEENS4_15FmhaFwdEpilogueIS6_fSB_EEJEEEEEvNT_6ParamsE,"ax",@progbits
	.align	128
.text._ZN7cutlass13device_kernelINS_4fmha6kernel13FmhaKernelTmaINS1_10collective15FmhaMainloopTmaINS_6half_tEfN4cute5tupleIJNS7_1CILi64EEESA_SA_EEENS4_12CausalFusionEJEEENS4_15FmhaFwdEpilogueIS6_fSB_EEJEEEEEvNT_6ParamsE:
        .type           _ZN7cutlass13device_kernelINS_4fmha6kernel13FmhaKernelTmaINS1_10collective15FmhaMainloopTmaINS_6half_tEfN4cute5tupleIJNS7_1CILi64EEESA_SA_EEENS4_12CausalFusionEJEEENS4_15FmhaFwdEpilogueIS6_fSB_EEJEEEEEvNT_6ParamsE,@function
        .size           _ZN7cutlass13device_kernelINS_4fmha6kernel13FmhaKernelTmaINS1_10collective15FmhaMainloopTmaINS_6half_tEfN4cute5tupleIJNS7_1CILi64EEESA_SA_EEENS4_12CausalFusionEJEEENS4_15FmhaFwdEpilogueIS6_fSB_EEJEEEEEvNT_6ParamsE,(.L_x_78 - _ZN7cutlass13device_kernelINS_4fmha6kernel13FmhaKernelTmaINS1_10collective15FmhaMainloopTmaINS_6half_tEfN4cute5tupleIJNS7_1CILi64EEESA_SA_EEENS4_12CausalFusionEJEEENS4_15FmhaFwdEpilogueIS6_fSB_EEJEEEEEvNT_6ParamsE)
        .other          _ZN7cutlass13device_kernelINS_4fmha6kernel13FmhaKernelTmaINS1_10collective15FmhaMainloopTmaINS_6half_tEfN4cute5tupleIJNS7_1CILi64EEESA_SA_EEENS4_12CausalFusionEJEEENS4_15FmhaFwdEpilogueIS6_fSB_EEJEEEEEvNT_6ParamsE,@"STO_CUDA_ENTRY STV_DEFAULT"
_ZN7cutlass13device_kernelINS_4fmha6kernel13FmhaKernelTmaINS1_10collective15FmhaMainloopTmaINS_6half_tEfN4cute5tupleIJNS7_1CILi64EEESA_SA_EEENS4_12CausalFusionEJEEENS4_15FmhaFwdEpilogueIS6_fSB_EEJEEEEEvNT_6ParamsE:
[----:B------:R-:W1:Y:S01]  /*0000*/  LDC R1, c[0x0][0x28] ;  /* 0x00000a00ff017b82 */ /* 0x000e620000000800 */
[----:B------:R-:W2:Y:S01]  /*0010*/  S2R R16, SR_TID.X ;  /* 0x0000000000107919 */ /* 0x000ea20000002100 */
[----:B------:R-:W-:Y:S01]  /*0020*/  ELECT P0, URZ, PT ;  /* 0x00000000003f782f */ /* 0x000fe20003800000 */
[----:B------:R-:W-:Y:S01]  /*0030*/  BSSY B0, `(.L_x_0) ;  /* 0x0000010000007945 */ /* 0x000fe20003800000 */
[----:B--2---:R-:W-:-:S05]  /*0040*/  SHF.R.U32.HI R10, RZ, 0x5, R16 ;  /* 0x00000005ff0a7819 */ /* 0x004fca0000011610 */
[----:B------:R-:W2:Y:S02]  /*0050*/  SHFL.IDX PT, R0, R10, RZ, 0x1f ;  /* 0x00001fff0a007589 */ /* 0x000ea400000e0000 */
[----:B--2---:R-:W-:-:S13]  /*0060*/  ISETP.NE.OR P0, PT, R0, RZ, !P0 ;  /* 0x000000ff0000720c */ /* 0x004fda0004705670 */
[----:B-1----:R-:W-:Y:S05]  /*0070*/  @P0 BRA `(.L_x_1) ;  /* 0x00000000002c0947 */ /* 0x002fea0003800000 */
[----:B------:R-:W-:Y:S02]  /*0080*/  ULDC.64 UR4, c[0x0][0x198] ;  /* 0x0000660000047ab9 */ /* 0x000fe40000000a00 */
[----:B------:R-:W-:Y:S02]  /*0090*/  UIADD3 UR6, UP0, UR4, 0xf0, URZ ;  /* 0x000000f004067890 */ /* 0x000fe4000ff1e03f */
[----:B------:R-:W-:Y:S02]  /*00a0*/  UIADD3 UR8, UP1, UR4, 0x1f0, URZ ;  /* 0x000001f004087890 */ /* 0x000fe4000ff3e03f */
[----:B------:R-:W-:Y:S02]  /*00b0*/  UIADD3 UR4, UP2, UR4, 0x2f0, URZ ;  /* 0x000002f004047890 */ /* 0x000fe4000ff5e03f */
[----:B------:R-:W-:Y:S02]  /*00c0*/  UIADD3.X UR7, URZ, UR5, URZ, UP0, !UPT ;  /* 0x000000053f077290 */ /* 0x000fe400087fe43f */
[----:B------:R-:W-:-:S02]  /*00d0*/  UIADD3.X UR9, URZ, UR5, URZ, UP1, !UPT ;  /* 0x000000053f097290 */ /* 0x000fc40008ffe43f */
[----:B------:R-:W-:-:S05]  /*00e0*/  UIADD3.X UR5, URZ, UR5, URZ, UP2, !UPT ;  /* 0x000000053f057290 */ /* 0x000fca00097fe43f */
[----:B------:R1:W-:Y:S02]  /*00f0*/  UTMACCTL.PF [UR6] ;  /* 0x00000000060079b9 */ /* 0x0003e40008040000 */
[----:B------:R1:W-:Y:S02]  /*0100*/  UTMACCTL.PF [UR8] ;  /* 0x00000000080079b9 */ /* 0x0003e40008040000 */
[----:B------:R1:W-:Y:S02]  /*0110*/  UTMACCTL.PF [UR4] ;  /* 0x00000000040079b9 */ /* 0x0003e40008040000 */
[----:B-1----:R-:W-:Y:S01]  /*0120*/  NOP ;  /* 0x0000000000007918 */ /* 0x002fe20000000000 */
.L_x_1:
[----:B------:R-:W-:Y:S05]  /*0130*/  BSYNC B0 ;  /* 0x0000000000007941 */ /* 0x000fea0003800000 */
.L_x_0:
[----:B------:R-:W1:Y:S02]  /*0140*/  SHFL.IDX PT, R0, R10, RZ, 0x1f ;  /* 0x00001fff0a007589 */ /* 0x000e6400000e0000 */
[----:B-1----:R-:W-:-:S13]  /*0150*/  ISETP.NE.AND P0, PT, R0, RZ, PT ;  /* 0x000000ff0000720c */ /* 0x002fda0003f05270 */
[----:B------:R-:W-:Y:S05]  /*0160*/  @P0 BRA `(.L_x_2) ;  /* 0x0000000000400947 */ /* 0x000fea0003800000 */
[----:B------:R-:W1:Y:S01]  /*0170*/  S2UR UR8, SR_CgaCtaId ;  /* 0x00000000000879c3 */ /* 0x000e620000008800 */
[----:B------:R-:W-:Y:S01]  /*0180*/  UMOV UR4, 0x400 ;  /* 0x0000040000047882 */ /* 0x000fe20000000000 */
[----:B------:R-:W-:Y:S01]  /*0190*/  UMOV UR5, 0x1 ;  /* 0x0000000100057882 */ /* 0x000fe20000000000 */
[----:B------:R-:W-:Y:S01]  /*01a0*/  UMOV UR6, 0x80 ;  /* 0x0000008000067882 */ /* 0x000fe20000000000 */
[----:B------:R-:W-:Y:S01]  /*01b0*/  ELECT P0, URZ, PT ;  /* 0x00000000003f782f */ /* 0x000fe20003800000 */
[----:B------:R-:W-:-:S04]  /*01c0*/  UIADD3 UR6, -UR6, 0x100000, URZ ;  /* 0x0010000006067890 */ /* 0x000fc8000fffe13f */
[----:B------:R-:W-:Y:S02]  /*01d0*/  USHF.L.U32 UR7, UR6, 0xb, URZ ;  /* 0x0000000b06077899 */ /* 0x000fe4000800063f */
[----:B------:R-:W-:Y:S02]  /*01e0*/  USHF.L.U32 UR6, UR6, 0x1, URZ ;  /* 0x0000000106067899 */ /* 0x000fe4000800063f */
[----:B-1----:R-:W-:Y:S02]  /*01f0*/  ULEA UR8, UR8, UR4, 0x18 ;  /* 0x0000000408087291 */ /* 0x002fe4000f8ec03f */
[----:B------:R-:W-:-:S04]  /*0200*/  UIADD3 UR4, -UR5, 0x100000, URZ ;  /* 0x0010000005047890 */ /* 0x000fc8000fffe13f */
[----:B------:R-:W-:Y:S02]  /*0210*/  USHF.L.U32 UR5, UR4, 0xb, URZ ;  /* 0x0000000b04057899 */ /* 0x000fe4000800063f */
[----:B------:R-:W-:Y:S01]  /*0220*/  USHF.L.U32 UR4, UR4, 0x1, URZ ;  /* 0x0000000104047899 */ /* 0x000fe2000800063f */
[----:B------:R-:W1:Y:S11]  /*0230*/  FENCE.VIEW.ASYNC.S ;  /* 0x00000000000073c6 */ /* 0x000e760000000000 */
[----:B-1----:R1:W2:Y:S01]  /*0240*/  SYNCS.EXCH.64 URZ, [UR8+0xa040], UR4 ;  /* 0x00a04004083f75b2 */ /* 0x0022a20008000100 */
[----:B------:R1:W3:Y:S01]  /*0250*/  SYNCS.EXCH.64 URZ, [UR8+0xa048], UR6 ;  /* 0x00a04806083f75b2 */ /* 0x0002e20008000100 */
[----:B------:R-:W-:Y:S01]  /*0260*/  NOP ;  /* 0x0000000000007918 */ /* 0x000fe20000000000 */
.L_x_2:
[----:B------:R-:W4:Y:S01]  /*0270*/  SHFL.IDX PT, R0, R10, RZ, 0x1f ;  /* 0x00001fff0a007589 */ /* 0x000f2200000e0000 */
[----:B------:R-:W-:Y:S01]  /*0280*/  NOP ;  /* 0x0000000000007918 */ /* 0x000fe20000000000 */
[----:B----4-:R-:W-:-:S13]  /*0290*/  ISETP.NE.AND P0, PT, R0, RZ, PT ;  /* 0x000000ff0000720c */ /* 0x010fda0003f05270 */
[----:B------:R-:W-:Y:S05]  /*02a0*/  @P0 BRA `(.L_x_3) ;  /* 0x0000000000580947 */ /* 0x000fea0003800000 */
[----:B-1----:R-:W1:Y:S01]  /*02b0*/  S2UR UR5, SR_CgaCtaId ;  /* 0x00000000000579c3 */ /* 0x002e620000008800 */
[----:B------:R-:W-:Y:S01]  /*02c0*/  UMOV UR4, 0x400 ;  /* 0x0000040000047882 */ /* 0x000fe20000000000 */
[----:B------:R-:W-:Y:S01]  /*02d0*/  UMOV UR6, 0x1 ;  /* 0x0000000100067882 */ /* 0x000fe20000000000 */
[----:B------:R-:W-:Y:S01]  /*02e0*/  UMOV UR7, 0x80 ;  /* 0x0000008000077882 */ /* 0x000fe20000000000 */
[----:B------:R-:W-:Y:S01]  /*02f0*/  ELECT P0, URZ, PT ;  /* 0x00000000003f782f */ /* 0x000fe20003800000 */
[----:B-1----:R-:W-:Y:S02]  /*0300*/  ULEA UR8, UR5, UR4, 0x18 ;  /* 0x0000000405087291 */ /* 0x002fe4000f8ec03f */
[----:B------:R-:W-:-:S04]  /*0310*/  UIADD3 UR4, -UR6, 0x100000, URZ ;  /* 0x0010000006047890 */ /* 0x000fc8000fffe13f */
[----:B------:R-:W-:Y:S02]  /*0320*/  USHF.L.U32 UR5, UR4, 0xb, URZ ;  /* 0x0000000b04057899 */ /* 0x000fe4000800063f */
[----:B------:R-:W-:Y:S02]  /*0330*/  USHF.L.U32 UR4, UR4, 0x1, URZ ;  /* 0x0000000104047899 */ /* 0x000fe4000800063f */
[----:B------:R-:W-:-:S04]  /*0340*/  UIADD3 UR6, -UR7, 0x100000, URZ ;  /* 0x0010000007067890 */ /* 0x000fc8000fffe13f */
[----:B------:R-:W-:Y:S02]  /*0350*/  USHF.L.U32 UR7, UR6, 0xb, URZ ;  /* 0x0000000b06077899 */ /* 0x000fe4000800063f */
[----:B------:R-:W-:Y:S01]  /*0360*/  USHF.L.U32 UR6, UR6, 0x1, URZ ;  /* 0x0000000106067899 */ /* 0x000fe2000800063f */
[----:B------:R-:W1:Y:S03]  /*0370*/  FENCE.VIEW.ASYNC.S ;  /* 0x00000000000073c6 */ /* 0x000e660000000000 */
[----:B-1----:R4:W1:Y:S08]  /*0380*/  SYNCS.EXCH.64 URZ, [UR8+0xa000], UR4 ;  /* 0x00a00004083f75b2 */ /* 0x0028700008000100 */
[----:B------:R4:W1:Y:S01]  /*0390*/  SYNCS.EXCH.64 URZ, [UR8+0xa020], UR6 ;  /* 0x00a02006083f75b2 */ /* 0x0008620008000100 */
[----:B------:R4:W1:Y:S01]  /*03a0*/  SYNCS.EXCH.64 URZ, [UR8+0xa008], UR4 ;  /* 0x00a00804083f75b2 */ /* 0x0008620008000100 */
[----:B------:R4:W1:Y:S01]  /*03b0*/  SYNCS.EXCH.64 URZ, [UR8+0xa028], UR6 ;  /* 0x00a02806083f75b2 */ /* 0x0008620008000100 */
[----:B------:R4:W1:Y:S01]  /*03c0*/  SYNCS.EXCH.64 URZ, [UR8+0xa010], UR4 ;  /* 0x00a01004083f75b2 */ /* 0x0008620008000100 */
[----:B------:R4:W1:Y:S01]  /*03d0*/  SYNCS.EXCH.64 URZ, [UR8+0xa030], UR6 ;  /* 0x00a03006083f75b2 */ /* 0x0008620008000100 */
[----:B------:R4:W1:Y:S01]  /*03e0*/  SYNCS.EXCH.64 URZ, [UR8+0xa018], UR4 ;  /* 0x00a01804083f75b2 */ /* 0x0008620008000100 */
[----:B------:R4:W1:Y:S02]  /*03f0*/  SYNCS.EXCH.64 URZ, [UR8+0xa038], UR6 ;  /* 0x00a03806083f75b2 */ /* 0x0008640008000100 */
[----:B----4-:R-:W-:Y:S01]  /*0400*/  NOP ;  /* 0x0000000000007918 */ /* 0x010fe20000000000 */
.L_x_3:
        /* <DEDUP_REMOVED lines=20> */
[----:B------:R4:W1:Y:S02]  /*0550*/  SYNCS.EXCH.64 URZ, [UR8+0xa068], UR6 ;  /* 0x00a06806083f75b2 */ /* 0x0008640008000100 */
[----:B----4-:R-:W-:Y:S01]  /*0560*/  NOP ;  /* 0x0000000000007918 */ /* 0x010fe20000000000 */
.L_x_4:
[----:B------:R-:W4:Y:S01]  /*0570*/  S2UR UR11, SR_CTAID.X ;  /* 0x00000000000b79c3 */ /* 0x000f220000002500 */
[----:B------:R-:W5:Y:S01]  /*0580*/  SHFL.IDX PT, R10, R10, RZ, 0x1f ;  /* 0x00001fff0a0a7589 */ /* 0x000f6200000e0000 */
[----:B-1----:R-:W-:Y:S01]  /*0590*/  ULDC UR4, c[0x0][0x28c] ;  /* 0x0000a30000047ab9 */ /* 0x002fe20000000800 */
[----:B------:R-:W-:Y:S02]  /*05a0*/  ELECT P0, URZ, PT ;  /* 0x00000000003f782f */ /* 0x000fe40003800000 */
[----:B------:R-:W-:Y:S01]  /*05b0*/  SHF.R.S32.HI R3, RZ, 0x1f, R16 ;  /* 0x0000001fff037819 */ /* 0x000fe20000011410 */
[----:B------:R-:W-:Y:S01]  /*05c0*/  UIADD3 UR4, UR4, 0x3f, URZ ;  /* 0x0000003f04047890 */ /* 0x000fe2000fffe03f */
[----:B------:R-:W-:Y:S01]  /*05d0*/  NOP ;  /* 0x0000000000007918 */ /* 0x000fe20000000000 */
[----:B------:R-:W-:Y:S01]  /*05e0*/  BSSY B0, `(.L_x_5) ;  /* 0x000002e000007945 */ /* 0x000fe20003800000 */
[----:B------:R-:W-:Y:S01]  /*05f0*/  LEA.HI R3, R3, R16, RZ, 0x7 ;  /* 0x0000001003037211 */ /* 0x000fe200078f38ff */
[----:B------:R-:W-:Y:S01]  /*0600*/  USHF.R.S32.HI UR5, URZ, 0x1f, UR4 ;  /* 0x0000001f3f057899 */ /* 0x000fe20008011404 */
[----:B------:R-:W1:Y:S01]  /*0610*/  S2UR UR36, SR_CTAID.Y ;  /* 0x00000000002479c3 */ /* 0x000e620000002600 */
[----:B------:R-:W-:Y:S01]  /*0620*/  IMAD.MOV.U32 R9, RZ, RZ, RZ ;  /* 0x000000ffff097224 */ /* 0x000fe200078e00ff */
[----:B------:R-:W-:Y:S01]  /*0630*/  LOP3.LUT R3, R3, 0xffffff80, RZ, 0xc0, !PT ;  /* 0xffffff8003037812 */ /* 0x000fe200078ec0ff */
[----:B------:R-:W-:-:S04]  /*0640*/  ULEA.HI UR5, UR5, UR4, URZ, 0x6 ;  /* 0x0000000405057291 */ /* 0x000fc8000f8f303f */
[----:B------:R-:W-:Y:S01]  /*0650*/  USHF.R.S32.HI UR5, URZ, 0x6, UR5 ;  /* 0x000000063f057899 */ /* 0x000fe20008011405 */
[----:B------:R-:W1:Y:S01]  /*0660*/  S2UR UR37, SR_CTAID.Z ;  /* 0x00000000002579c3 */ /* 0x000e620000002700 */
[----:B----4-:R-:W-:-:S07]  /*0670*/  USHF.L.U32 UR11, UR11, 0x6, URZ ;  /* 0x000000060b0b7899 */ /* 0x010fce000800063f */
[----:B--23--:R-:W-:Y:S01]  /*0680*/  BAR.SYNC.DEFER_BLOCKING 0x0 ;  /* 0x0000000000007b1d */ /* 0x00cfe20000010000 */
[----:B-----5:R-:W-:Y:S01]  /*0690*/  ISETP.EQ.AND P1, PT, R10, RZ, P0 ;  /* 0x000000ff0a00720c */ /* 0x020fe20000722270 */
[----:B------:R-:W-:-:S04]  /*06a0*/  IMAD.U32 R0, RZ, RZ, UR11 ;  /* 0x0000000bff007e24 */ /* 0x000fc8000f8e00ff */
[----:B------:R-:W-:-:S05]  /*06b0*/  VIADD R0, R0, 0x7f ;  /* 0x0000007f00007836 */ /* 0x000fca0000000000 */
[----:B------:R-:W-:Y:S01]  /*06c0*/  SHF.R.U32.HI R20, RZ, 0x6, R0 ;  /* 0x00000006ff147819 */ /* 0x000fe20000011600 */
[----:B------:R-:W-:-:S03]  /*06d0*/  IMAD.IADD R0, R16, 0x1, -R3 ;  /* 0x0000000110007824 */ /* 0x000fc600078e0a03 */
[----:B------:R-:W-:Y:S01]  /*06e0*/  VIMNMX R2, R20, UR5, PT ;  /* 0x0000000514027c48 */ /* 0x000fe2000bfe0100 */
[----:B-1----:R-:W-:Y:S06]  /*06f0*/  @!P1 BRA `(.L_x_6) ;  /* 0x0000000000709947 */ /* 0x002fec0003800000 */
[----:B------:R-:W1:Y:S01]  /*0700*/  S2R R4, SR_CgaCtaId ;  /* 0x0000000000047919 */ /* 0x000e620000008800 */
[----:B------:R-:W-:Y:S02]  /*0710*/  MOV R3, 0x400 ;  /* 0x0000040000037802 */ /* 0x000fe40000000f00 */
[----:B------:R-:W-:Y:S02]  /*0720*/  MOV R5, 0x1 ;  /* 0x0000000100057802 */ /* 0x000fe40000000f00 */
[----:B------:R-:W-:Y:S02]  /*0730*/  ISETP.NE.AND P3, PT, R0, RZ, PT ;  /* 0x000000ff0000720c */ /* 0x000fe40003f65270 */
[----:B-1----:R-:W-:Y:S02]  /*0740*/  LEA R4, R4, R3, 0x18 ;  /* 0x0000000304047211 */ /* 0x002fe400078ec0ff */
[----:B------:R-:W-:-:S09]  /*0750*/  SHF.L.U32 R3, R5, 0x1f, RZ ;  /* 0x0000001f05037819 */ /* 0x000fd200000006ff */
.L_x_7:
[----:B-1----:R1:W2:Y:S02]  /*0760*/  SYNCS.PHASECHK.TRANS64.TRYWAIT P2, [R4+URZ+0xa048], R3 ;  /* 0x00a04803040075a7 */ /* 0x0022a4000804017f */
[----:B--2---:R-:W-:Y:S05]  /*0770*/  @!P2 NANOSLEEP.SYNCS 0x989680 ;  /* 0x009896800000a95d */ /* 0x004fea0003900000 */
[----:B------:R-:W2:Y:S02]  /*0780*/  @!P2 SYNCS.PHASECHK.TRANS64 P2, [R4+URZ+0xa048], R3 ;  /* 0x00a048030400a5a7 */ /* 0x000ea4000804007f */
[----:B--2---:R-:W-:Y:S05]  /*0790*/  @!P2 BRA `(.L_x_7) ;  /* 0xfffffffc00f0a947 */ /* 0x004fea000383ffff */
[----:B------:R-:W-:Y:S05]  /*07a0*/  @P3 BRA `(.L_x_8) ;  /* 0x0000000000143947 */ /* 0x000fea0003800000 */
[----:B------:R-:W-:Y:S01]  /*07b0*/  LOP3.LUT P2, RZ, R16, 0x1f, RZ, 0xc0, !PT ;  /* 0x0000001f10ff7812 */ /* 0x000fe2000784c0ff */
[----:B-1----:R-:W-:-:S04]  /*07c0*/  IMAD.MOV.U32 R3, RZ, RZ, 0x2000 ;  /* 0x00002000ff037424 */ /* 0x002fc800078e00ff */
[----:B------:R2:W-:Y:S08]  /*07d0*/  SYNCS.ARRIVE.TRANS64 RZ, [R4+URZ+0xa040], R3 ;  /* 0x00a0400304ff79a7 */ /* 0x0005f0000800003f */
[----:B------:R-:W-:Y:S05]  /*07e0*/  @!P2 BRA `(.L_x_8) ;  /* 0x000000000004a947 */ /* 0x000fea0003800000 */
[----:B------:R-:W-:Y:S01]  /*07f0*/  BPT.TRAP 0x1 ;  /* 0x000000040000795c */ /* 0x000fe20000300000 */
.L_x_8:
[----:B------:R-:W-:Y:S01]  /*0800*/  R2UR UR8, R4 ;  /* 0x00000000040872ca */ /* 0x000fe200000e0000 */
[----:B------:R-:W-:Y:S01]  /*0810*/  ULDC.64 UR4, c[0x0][0x198] ;  /* 0x0000660000047ab9 */ /* 0x000fe20000000a00 */
[----:B------:R-:W-:Y:S01]  /*0820*/  UMOV UR6, 0x0 ;  /* 0x0000000000067882 */ /* 0x000fe20000000000 */
[----:B------:R-:W-:Y:S01]  /*0830*/  UIADD3 UR4, UP0, UR4, 0xf0, URZ ;  /* 0x000000f004047890 */ /* 0x000fe2000ff1e03f */
[----:B------:R-:W-:Y:S01]  /*0840*/  UMOV UR7, 0x10000000 ;  /* 0x1000000000077882 */ /* 0x000fe20000000000 */
[----:B------:R-:W-:Y:S02]  /*0850*/  UMOV UR10, URZ ;  /* 0x0000003f000a7c82 */ /* 0x000fe40008000000 */
[----:B------:R-:W-:Y:S01]  /*0860*/  UIADD3.X UR5, URZ, UR5, URZ, UP0, !UPT ;  /* 0x000000053f057290 */ /* 0x000fe200087fe43f */
[----:B------:R-:W-:Y:S01]  /*0870*/  UMOV UR12, UR36 ;  /* 0x00000024000c7c82 */ /* 0x000fe20008000000 */
[----:B------:R-:W-:-:S04]  /*0880*/  UMOV UR13, UR37 ;  /* 0x00000025000d7c82 */ /* 0x000fc80008000000 */
[----:B------:R-:W-:-:S09]  /*0890*/  UIADD3 UR9, UR8, 0xa040, URZ ;  /* 0x0000a04008097890 */ /* 0x000fd2000fffe03f */
[----:B------:R3:W-:Y:S02]  /*08a0*/  UTMALDG.4D [UR8], [UR4], desc[UR6] ;  /* 0x00000608040075b4 */ /* 0x0007e40008019000 */
[----:B---3--:R-:W-:Y:S01]  /*08b0*/  NOP ;  /* 0x0000000000007918 */ /* 0x008fe20000000000 */
.L_x_6:
[----:B------:R-:W-:Y:S05]  /*08c0*/  BSYNC B0 ;  /* 0x0000000000007941 */ /* 0x000fea0003800000 */
.L_x_5:
[----:B------:R-:W-:Y:S01]  /*08d0*/  BSSY B0, `(.L_x_9) ;  /* 0x0000097000007945 */ /* 0x000fe20003800000 */
[----:B------:R-:W-:Y:S01]  /*08e0*/  IMAD.SHL.U32 R8, R2, 0x2, RZ ;  /* 0x0000000202087824 */ /* 0x000fe200078e00ff */
[----:B------:R-:W-:Y:S01]  /*08f0*/  MOV R6, 0x1 ;  /* 0x0000000100067802 */ /* 0x000fe20000000f00 */
[----:B------:R-:W-:Y:S02]  /*0900*/  IMAD.MOV.U32 R7, RZ, RZ, 0x1 ;  /* 0x00000001ff077424 */ /* 0x000fe400078e00ff */
[----:B------:R-:W-:Y:S01]  /*0910*/  IMAD.MOV.U32 R5, RZ, RZ, RZ ;  /* 0x000000ffff057224 */ /* 0x000fe200078e00ff */
[----:B------:R-:W-:Y:S06]  /*0920*/  @!P1 BRA `(.L_x_10) ;  /* 0x0000000800449947 */ /* 0x000fec0003800000 */
[----:B------:R-:W-:Y:S01]  /*0930*/  ISETP.GE.AND P1, PT, R2, 0x1, PT ;  /* 0x000000010200780c */ /* 0x000fe20003f26270 */
[----:B------:R-:W-:Y:S01]  /*0940*/  IMAD.MOV.U32 R9, RZ, RZ, RZ ;  /* 0x000000ffff097224 */ /* 0x000fe200078e00ff */
[----:B------:R-:W-:Y:S01]  /*0950*/  LOP3.LUT R11, R16, 0x1f, RZ, 0xc0, !PT ;  /* 0x0000001f100b7812 */ /* 0x000fe200078ec0ff */
[----:B------:R-:W-:-:S10]  /*0960*/  IMAD.MOV.U32 R5, RZ, RZ, RZ ;  /* 0x000000ffff057224 */ /* 0x000fd400078e00ff */
[----:B------:R-:W-:Y:S05]  /*0970*/  @!P1 BRA `(.L_x_11) ;  /* 0x0000000000f49947 */ /* 0x000fea0003800000 */
[----:B-12---:R-:W1:Y:S01]  /*0980*/  S2R R4, SR_CgaCtaId ;  /* 0x0000000000047919 */ /* 0x006e620000008800 */
[----:B------:R-:W-:Y:S01]  /*0990*/  MOV R3, 0x400 ;  /* 0x0000040000037802 */ /* 0x000fe20000000f00 */
[----:B------:R-:W-:Y:S01]  /*09a0*/  IMAD.MOV.U32 R5, RZ, RZ, 0x1 ;  /* 0x00000001ff057424 */ /* 0x000fe200078e00ff */
[----:B------:R-:W-:Y:S02]  /*09b0*/  MOV R6, 0x1 ;  /* 0x0000000100067802 */ /* 0x000fe40000000f00 */
[----:B------:R-:W-:Y:S02]  /*09c0*/  ISETP.NE.AND P2, PT, R0, RZ, PT ;  /* 0x000000ff0000720c */ /* 0x000fe40003f45270 */
[----:B-1----:R-:W-:Y:S02]  /*09d0*/  LEA R3, R4, R3, 0x18 ;  /* 0x0000000304037211 */ /* 0x002fe400078ec0ff */
[----:B------:R-:W-:-:S09]  /*09e0*/  SHF.L.U32 R4, R6, 0x1f, RZ ;  /* 0x0000001f06047819 */ /* 0x000fd200000006ff */
.L_x_12:
[----:B-1----:R1:W2:Y:S02]  /*09f0*/  SYNCS.PHASECHK.TRANS64.TRYWAIT P1, [R3+URZ+0xa020], R4 ;  /* 0x00a02004030075a7 */ /* 0x0022a4000802017f */
[----:B--2---:R-:W-:Y:S05]  /*0a00*/  @!P1 NANOSLEEP.SYNCS 0x989680 ;  /* 0x009896800000995d */ /* 0x004fea0003900000 */
[----:B------:R-:W2:Y:S02]  /*0a10*/  @!P1 SYNCS.PHASECHK.TRANS64 P1, [R3+URZ+0xa020], R4 ;  /* 0x00a02004030095a7 */ /* 0x000ea4000802007f */
[----:B--2---:R-:W-:Y:S05]  /*0a20*/  @!P1 BRA `(.L_x_12) ;  /* 0xfffffffc00f09947 */ /* 0x004fea000383ffff */
[----:B------:R-:W-:Y:S05]  /*0a30*/  @P2 BRA `(.L_x_13) ;  /* 0x0000000000142947 */ /* 0x000fea0003800000 */
[----:B------:R-:W-:Y:S01]  /*0a40*/  ISETP.NE.AND P1, PT, R11, RZ, PT ;  /* 0x000000ff0b00720c */ /* 0x000fe20003f25270 */
[----:B-1----:R-:W-:-:S04]  /*0a50*/  IMAD.MOV.U32 R4, RZ, RZ, 0x2000 ;  /* 0x00002000ff047424 */ /* 0x002fc800078e00ff */
[----:B------:R2:W-:Y:S08]  /*0a60*/  SYNCS.ARRIVE.TRANS64 RZ, [R3+URZ+0xa000], R4 ;  /* 0x00a0000403ff79a7 */ /* 0x0005f0000800003f */
[----:B------:R-:W-:Y:S05]  /*0a70*/  @!P1 BRA `(.L_x_13) ;  /* 0x0000000000049947 */ /* 0x000fea0003800000 */
[----:B------:R-:W-:Y:S01]  /*0a80*/  BPT.TRAP 0x1 ;  /* 0x000000040000795c */ /* 0x000fe20000300000 */
.L_x_13:
[----:B------:R-:W-:Y:S01]  /*0a90*/  R2UR UR33, R3 ;  /* 0x00000000032172ca */ /* 0x000fe200000e0000 */
[----:B-12---:R-:W1:Y:S01]  /*0aa0*/  S2R R4, SR_CgaCtaId ;  /* 0x0000000000047919 */ /* 0x006e620000008800 */
[----:B------:R-:W-:Y:S01]  /*0ab0*/  ULDC.64 UR4, c[0x0][0x198] ;  /* 0x0000660000047ab9 */ /* 0x000fe20000000a00 */
[----:B------:R-:W-:Y:S01]  /*0ac0*/  UMOV UR6, 0x0 ;  /* 0x0000000000067882 */ /* 0x000fe20000000000 */
[----:B------:R-:W-:Y:S01]  /*0ad0*/  UIADD3 UR4, UP0, UR4, 0x1f0, URZ ;  /* 0x000001f004047890 */ /* 0x000fe2000ff1e03f */
[----:B------:R-:W-:Y:S01]  /*0ae0*/  MOV R3, 0x400 ;  /* 0x0000040000037802 */ /* 0x000fe20000000f00 */
[----:B------:R-:W-:Y:S01]  /*0af0*/  UMOV UR7, 0x10000000 ;  /* 0x1000000000077882 */ /* 0x000fe20000000000 */
[----:B------:R-:W-:Y:S01]  /*0b00*/  UMOV UR34, URZ ;  /* 0x0000003f00227c82 */ /* 0x000fe20008000000 */
[----:B------:R-:W-:Y:S01]  /*0b10*/  UIADD3.X UR5, URZ, UR5, URZ, UP0, !UPT ;  /* 0x000000053f057290 */ /* 0x000fe200087fe43f */
[----:B------:R-:W-:Y:S01]  /*0b20*/  IMAD.MOV.U32 R6, RZ, RZ, 0x1 ;  /* 0x00000001ff067424 */ /* 0x000fe200078e00ff */
[----:B------:R-:W-:Y:S01]  /*0b30*/  UMOV UR35, URZ ;  /* 0x0000003f00237c82 */ /* 0x000fe20008000000 */
[----:B------:R-:W-:-:S02]  /*0b40*/  ISETP.NE.AND P2, PT, R0, RZ, PT ;  /* 0x000000ff0000720c */ /* 0x000fc40003f45270 */
[----:B------:R-:W-:Y:S01]  /*0b50*/  UIADD3 UR32, UR33, 0x2000, URZ ;  /* 0x0000200021207890 */ /* 0x000fe2000fffe03f */
[----:B------:R-:W-:Y:S01]  /*0b60*/  MOV R9, 0x1 ;  /* 0x0000000100097802 */ /* 0x000fe20000000f00 */
[----:B------:R-:W-:Y:S01]  /*0b70*/  UIADD3 UR33, UR33, 0xa000, URZ ;  /* 0x0000a00021217890 */ /* 0x000fe2000fffe03f */
[----:B------:R-:W-:-:S08]  /*0b80*/  SHF.L.U32 R6, R6, 0x1f, RZ ;  /* 0x0000001f06067819 */ /* 0x000fd000000006ff */
[----:B------:R2:W-:Y:S01]  /*0b90*/  UTMALDG.4D [UR32], [UR4], desc[UR6] ;  /* 0x00000620040075b4 */ /* 0x0005e20008019000 */
[----:B-1----:R-:W-:-:S05]  /*0ba0*/  LEA R4, R4, R3, 0x18 ;  /* 0x0000000304047211 */ /* 0x002fca00078ec0ff */
[----:B--2---:R-:W-:-:S07]  /*0bb0*/  IMAD R3, R5, 0x8, R4 ;  /* 0x0000000805037824 */ /* 0x004fce00078e0204 */
.L_x_14:
        /* <DEDUP_REMOVED lines=10> */
.L_x_15:
[----:B------:R-:W-:Y:S01]  /*0c60*/  IMAD R4, R5, 0x2000, R4 ;  /* 0x0000200005047824 */ /* 0x000fe200078e0204 */
[----:B------:R-:W-:Y:S01]  /*0c70*/  R2UR UR33, R3 ;  /* 0x00000000032172ca */ /* 0x000fe200000e0000 */
[----:B------:R-:W-:Y:S01]  /*0c80*/  ULDC.64 UR4, c[0x0][0x198] ;  /* 0x0000660000047ab9 */ /* 0x000fe20000000a00 */
[----:B------:R-:W-:Y:S01]  /*0c90*/  UMOV UR6, 0x0 ;  /* 0x0000000000067882 */ /* 0x000fe20000000000 */
[----:B------:R-:W-:Y:S01]  /*0ca0*/  UIADD3 UR4, UP0, UR4, 0x2f0, URZ ;  /* 0x000002f004047890 */ /* 0x000fe2000ff1e03f */
[----:B------:R-:W-:Y:S01]  /*0cb0*/  R2UR UR32, R4 ;  /* 0x00000000042072ca */ /* 0x000fe200000e0000 */
[----:B------:R-:W-:Y:S01]  /*0cc0*/  UMOV UR7, 0x10000000 ;  /* 0x1000000000077882 */ /* 0x000fe20000000000 */
[----:B------:R-:W-:Y:S01]  /*0cd0*/  UMOV UR34, URZ ;  /* 0x0000003f00227c82 */ /* 0x000fe20008000000 */
[----:B------:R-:W-:Y:S01]  /*0ce0*/  UIADD3.X UR5, URZ, UR5, URZ, UP0, !UPT ;  /* 0x000000053f057290 */ /* 0x000fe200087fe43f */
[----:B------:R-:W-:Y:S01]  /*0cf0*/  IADD3 R5, R5, 0x1, RZ ;  /* 0x0000000105057810 */ /* 0x000fe20007ffe0ff */
[----:B------:R-:W-:-:S04]  /*0d00*/  UMOV UR35, URZ ;  /* 0x0000003f00237c82 */ /* 0x000fc80008000000 */
[----:B------:R-:W-:-:S04]  /*0d10*/  UIADD3 UR33, UR33, 0xa000, URZ ;  /* 0x0000a00021217890 */ /* 0x000fc8000fffe03f */
[----:B------:R-:W-:-:S09]  /*0d20*/  UIADD3 UR32, UR32, 0x2000, URZ ;  /* 0x0000200020207890 */ /* 0x000fd2000fffe03f */
[----:B------:R3:W-:Y:S02]  /*0d30*/  UTMALDG.4D [UR32], [UR4], desc[UR6] ;  /* 0x00000620040075b4 */ /* 0x0007e40008019000 */
[----:B---3--:R-:W-:Y:S01]  /*0d40*/  NOP ;  /* 0x0000000000007918 */ /* 0x008fe20000000000 */
.L_x_11:
[----:B------:R-:W-:Y:S01]  /*0d50*/  ISETP.GE.AND P1, PT, R2, 0x2, PT ;  /* 0x000000020200780c */ /* 0x000fe20003f26270 */
[----:B-12---:R-:W-:-:S12]  /*0d60*/  IMAD.MOV.U32 R6, RZ, RZ, 0x1 ;  /* 0x00000001ff067424 */ /* 0x006fd800078e00ff */
[----:B------:R-:W-:Y:S05]  /*0d70*/  @!P1 BRA `(.L_x_16) ;  /* 0x0000000400249947 */ /* 0x000fea0003800000 */
[----:B------:R-:W1:Y:S01]  /*0d80*/  S2R R4, SR_CgaCtaId ;  /* 0x0000000000047919 */ /* 0x000e620000008800 */
[----:B------:R-:W-:Y:S01]  /*0d90*/  MOV R3, 0x400 ;  /* 0x0000040000037802 */ /* 0x000fe20000000f00 */
[----:B------:R-:W-:Y:S01]  /*0da0*/  IMAD.MOV.U32 R6, RZ, RZ, 0x1 ;  /* 0x00000001ff067424 */ /* 0x000fe200078e00ff */
[----:B------:R-:W-:-:S04]  /*0db0*/  ISETP.NE.AND P2, PT, R0, RZ, PT ;  /* 0x000000ff0000720c */ /* 0x000fc80003f45270 */
[----:B------:R-:W-:Y:S02]  /*0dc0*/  SHF.L.U32 R6, R6, 0x1f, RZ ;  /* 0x0000001f06067819 */ /* 0x000fe400000006ff */
[----:B-1----:R-:W-:-:S05]  /*0dd0*/  LEA R4, R4, R3, 0x18 ;  /* 0x0000000304047211 */ /* 0x002fca00078ec0ff */
[----:B------:R-:W-:-:S07]  /*0de0*/  IMAD R3, R5, 0x8, R4 ;  /* 0x0000000805037824 */ /* 0x000fce00078e0204 */
.L_x_17:
[----:B-1----:R1:W2:Y:S02]  /*0df0*/  SYNCS.PHASECHK.TRANS64.TRYWAIT P1, [R3+URZ+0xa020], R6 ;  /* 0x00a02006030075a7 */ /* 0x0022a4000802017f */
[----:B--2---:R-:W-:Y:S05]  /*0e00*/  @!P1 NANOSLEEP.SYNCS 0x989680 ;  /* 0x009896800000995d */ /* 0x004fea0003900000 */
[----:B------:R-:W2:Y:S02]  /*0e10*/  @!P1 SYNCS.PHASECHK.TRANS64 P1, [R3+URZ+0xa020], R6 ;  /* 0x00a02006030095a7 */ /* 0x000ea4000802007f */
[----:B--2---:R-:W-:Y:S05]  /*0e20*/  @!P1 BRA `(.L_x_17) ;  /* 0xfffffffc00f09947 */ /* 0x004fea000383ffff */
[----:B------:R-:W-:Y:S05]  /*0e30*/  @P2 BRA `(.L_x_18) ;  /* 0x0000000000142947 */ /* 0x000fea0003800000 */
[----:B------:R-:W-:Y:S02]  /*0e40*/  ISETP.NE.AND P1, PT, R11, RZ, PT ;  /* 0x000000ff0b00720c */ /* 0x000fe40003f25270 */
[----:B-1----:R-:W-:-:S04]  /*0e50*/  MOV R6, 0x2000 ;  /* 0x0000200000067802 */ /* 0x002fc80000000f00 */
[----:B------:R2:W-:Y:S07]  /*0e60*/  SYNCS.ARRIVE.TRANS64 RZ, [R3+URZ+0xa000], R6 ;  /* 0x00a0000603ff79a7 */ /* 0x0005ee000800003f */
[----:B------:R-:W-:Y:S05]  /*0e70*/  @!P1 BRA `(.L_x_18) ;  /* 0x0000000000049947 */ /* 0x000fea0003800000 */
[----:B------:R-:W-:Y:S01]  /*0e80*/  BPT.TRAP 0x1 ;  /* 0x000000040000795c */ /* 0x000fe20000300000 */
.L_x_18:
[----:B------:R-:W-:Y:S01]  /*0e90*/  IMAD R4, R5, 0x2000, R4 ;  /* 0x0000200005047824 */ /* 0x000fe200078e0204 */
[----:B------:R-:W-:Y:S01]  /*0ea0*/  R2UR UR33, R3 ;  /* 0x00000000032172ca */ /* 0x000fe200000e0000 */
[----:B------:R-:W-:Y:S01]  /*0eb0*/  ULDC.64 UR4, c[0x0][0x198] ;  /* 0x0000660000047ab9 */ /* 0x000fe20000000a00 */
[----:B------:R-:W-:Y:S01]  /*0ec0*/  R2UR UR35, R9 ;  /* 0x00000000092372ca */ /* 0x000fe200000e0000 */
[----:B------:R-:W-:Y:S01]  /*0ed0*/  UIADD3 UR4, UP0, UR4, 0x1f0, URZ ;  /* 0x000001f004047890 */ /* 0x000fe2000ff1e03f */
[----:B------:R-:W-:Y:S01]  /*0ee0*/  R2UR UR32, R4 ;  /* 0x00000000042072ca */ /* 0x000fe200000e0000 */
[----:B------:R-:W-:Y:S01]  /*0ef0*/  UMOV UR6, 0x0 ;  /* 0x0000000000067882 */ /* 0x000fe20000000000 */
[----:B------:R-:W3:Y:S01]  /*0f00*/  S2R R4, SR_CgaCtaId ;  /* 0x0000000000047919 */ /* 0x000ee20000008800 */
[----:B------:R-:W-:Y:S01]  /*0f10*/  UIADD3.X UR5, URZ, UR5, URZ, UP0, !UPT ;  /* 0x000000053f057290 */ /* 0x000fe200087fe43f */
[----:B------:R-:W-:Y:S01]  /*0f20*/  VIADD R5, R5, 0x1 ;  /* 0x0000000105057836 */ /* 0x000fe20000000000 */
[----:B------:R-:W-:Y:S01]  /*0f30*/  UMOV UR7, 0x10000000 ;  /* 0x1000000000077882 */ /* 0x000fe20000000000 */
[----:B------:R-:W-:Y:S01]  /*0f40*/  UMOV UR34, URZ ;  /* 0x0000003f00227c82 */ /* 0x000fe20008000000 */
[----:B-12---:R-:W-:-:S02]  /*0f50*/  MOV R3, 0x400 ;  /* 0x0000040000037802 */ /* 0x006fc40000000f00 */
[----:B------:R-:W-:Y:S01]  /*0f60*/  UIADD3 UR33, UR33, 0xa000, URZ ;  /* 0x0000a00021217890 */ /* 0x000fe2000fffe03f */
[C---:B------:R-:W-:Y:S01]  /*0f70*/  ISETP.NE.AND P2, PT, R5.reuse, 0x4, PT ;  /* 0x000000040500780c */ /* 0x040fe20003f45270 */
[----:B------:R-:W-:Y:S01]  /*0f80*/  USHF.L.U32 UR35, UR35, 0x6, URZ ;  /* 0x0000000623237899 */ /* 0x000fe2000800063f */
[C---:B------:R-:W-:Y:S01]  /*0f90*/  ISETP.NE.AND P1, PT, R5.reuse, 0x4, PT ;  /* 0x000000040500780c */ /* 0x040fe20003f25270 */
[----:B------:R-:W-:Y:S01]  /*0fa0*/  UIADD3 UR32, UR32, 0x2000, URZ ;  /* 0x0000200020207890 */ /* 0x000fe2000fffe03f */
[----:B------:R-:W-:Y:S02]  /*0fb0*/  SEL R5, R5, RZ, P2 ;  /* 0x000000ff05057207 */ /* 0x000fe40001000000 */
[----:B------:R-:W-:Y:S02]  /*0fc0*/  SEL R6, RZ, 0x1, !P1 ;  /* 0x00000001ff067807 */ /* 0x000fe40004800000 */
[----:B------:R-:W-:-:S04]  /*0fd0*/  ISETP.NE.AND P3, PT, R0, RZ, PT ;  /* 0x000000ff0000720c */ /* 0x000fc80003f65270 */
[----:B------:R1:W-:Y:S01]  /*0fe0*/  UTMALDG.4D [UR32], [UR4], desc[UR6] ;  /* 0x00000620040075b4 */ /* 0x0003e20008019000 */
[----:B---3--:R-:W-:Y:S02]  /*0ff0*/  LEA R4, R4, R3, 0x18 ;  /* 0x0000000304047211 */ /* 0x008fe400078ec0ff */
[----:B------:R-:W-:-:S03]  /*1000*/  SHF.L.U32 R3, R6, 0x1f, RZ ;  /* 0x0000001f06037819 */ /* 0x000fc600000006ff */
[----:B-1----:R-:W-:-:S07]  /*1010*/  IMAD R8, R5, 0x8, R4 ;  /* 0x0000000805087824 */ /* 0x002fce00078e0204 */
.L_x_19:
        /* <DEDUP_REMOVED lines=10> */
.L_x_20:
[----:B------:R-:W-:Y:S01]  /*10c0*/  IMAD R4, R5, 0x2000, R4 ;  /* 0x0000200005047824 */ /* 0x000fe200078e0204 */
[----:B------:R-:W-:Y:S01]  /*10d0*/  R2UR UR35, R9 ;  /* 0x00000000092372ca */ /* 0x000fe200000e0000 */
[----:B------:R-:W-:Y:S01]  /*10e0*/  ULDC.64 UR4, c[0x0][0x198] ;  /* 0x0000660000047ab9 */ /* 0x000fe20000000a00 */
[----:B------:R-:W-:Y:S01]  /*10f0*/  R2UR UR33, R8 ;  /* 0x00000000082172ca */ /* 0x000fe200000e0000 */
[----:B------:R-:W-:Y:S01]  /*1100*/  UIADD3 UR4, UP0, UR4, 0x2f0, URZ ;  /* 0x000002f004047890 */ /* 0x000fe2000ff1e03f */
[----:B------:R-:W-:Y:S01]  /*1110*/  R2UR UR32, R4 ;  /* 0x00000000042072ca */ /* 0x000fe200000e0000 */
[----:B------:R-:W-:Y:S01]  /*1120*/  UMOV UR6, 0x0 ;  /* 0x0000000000067882 */ /* 0x000fe20000000000 */
[----:B------:R-:W-:Y:S01]  /*1130*/  UMOV UR7, 0x10000000 ;  /* 0x1000000000077882 */ /* 0x000fe20000000000 */
[----:B------:R-:W-:Y:S01]  /*1140*/  UIADD3.X UR5, URZ, UR5, URZ, UP0, !UPT ;  /* 0x000000053f057290 */ /* 0x000fe200087fe43f */
[----:B------:R-:W-:Y:S01]  /*1150*/  VIADD R5, R5, 0x1 ;  /* 0x0000000105057836 */ /* 0x000fe20000000000 */
[----:B------:R-:W-:Y:S01]  /*1160*/  UMOV UR34, URZ ;  /* 0x0000003f00227c82 */ /* 0x000fe20008000000 */
[----:B------:R-:W-:-:S03]  /*1170*/  VIADD R9, R9, 0x1 ;  /* 0x0000000109097836 */ /* 0x000fc60000000000 */
[----:B------:R-:W-:Y:S01]  /*1180*/  USHF.L.U32 UR35, UR35, 0x6, URZ ;  /* 0x0000000623237899 */ /* 0x000fe2000800063f */
[C---:B------:R-:W-:Y:S01]  /*1190*/  ISETP.NE.AND P1, PT, R5.reuse, 0x4, PT ;  /* 0x000000040500780c */ /* 0x040fe20003f25270 */
[----:B------:R-:W-:Y:S02]  /*11a0*/  UIADD3 UR33, UR33, 0xa000, URZ ;  /* 0x0000a00021217890 */ /* 0x000fe4000fffe03f */
[----:B------:R-:W-:Y:S01]  /*11b0*/  UIADD3 UR32, UR32, 0x2000, URZ ;  /* 0x0000200020207890 */ /* 0x000fe2000fffe03f */
[----:B-12---:R-:W-:Y:S02]  /*11c0*/  SEL R3, RZ, 0x1, P1 ;  /* 0x00000001ff037807 */ /* 0x006fe40000800000 */
[----:B------:R-:W-:Y:S02]  /*11d0*/  SEL R5, R5, RZ, P1 ;  /* 0x000000ff05057207 */ /* 0x000fe40000800000 */
[----:B------:R-:W-:-:S04]  /*11e0*/  LOP3.LUT R6, R6, R3, RZ, 0x3c, !PT ;  /* 0x0000000306067212 */ /* 0x000fc800078e3cff */
[----:B------:R1:W-:Y:S02]  /*11f0*/  UTMALDG.4D [UR32], [UR4], desc[UR6] ;  /* 0x00000620040075b4 */ /* 0x0003e40008019000 */
[----:B-1----:R-:W-:Y:S01]  /*1200*/  NOP ;  /* 0x0000000000007918 */ /* 0x002fe20000000000 */
.L_x_16:
[----:B------:R-:W-:-:S04]  /*1210*/  SHF.L.U32 R8, R2, 0x1, RZ ;  /* 0x0000000102087819 */ /* 0x000fc800000006ff */
[----:B------:R-:W-:-:S04]  /*1220*/  LOP3.LUT R8, R8, 0xfffffffe, RZ, 0x3c, !PT ;  /* 0xfffffffe08087812 */ /* 0x000fc800078e3cff */
[----:B------:R-:W-:-:S07]  /*1230*/  IADD3 R8, -R8, -0x6, RZ ;  /* 0xfffffffa08087810 */ /* 0x000fce0007ffe1ff */
.L_x_10:
[----:B------:R-:W-:Y:S05]  /*1240*/  BSYNC B0 ;  /* 0x0000000000007941 */ /* 0x000fea0003800000 */
.L_x_9:
[----:B------:R-:W3:Y:S01]  /*1250*/  S2R R11, SR_CgaCtaId ;  /* 0x00000000000b7919 */ /* 0x000ee20000008800 */
[----:B------:R-:W-:Y:S01]  /*1260*/  MOV R2, 0x400 ;  /* 0x0000040000027802 */ /* 0x000fe20000000f00 */
[----:B-12---:R-:W-:Y:S01]  /*1270*/  IMAD.MOV.U32 R4, RZ, RZ, RZ ;  /* 0x000000ffff047224 */ /* 0x006fe200078e00ff */
[----:B------:R-:W-:Y:S02]  /*1280*/  SHF.L.U32 R3, RZ, 0x1f, RZ ;  /* 0x0000001fff037819 */ /* 0x000fe400000006ff */
[----:B---3--:R-:W-:-:S07]  /*1290*/  LEA R2, R11, R2, 0x18 ;  /* 0x000000020b027211 */ /* 0x008fce00078ec0ff */
.L_x_21:
[----:B-1----:R1:W2:Y:S02]  /*12a0*/  SYNCS.PHASECHK.TRANS64.TRYWAIT P1, [R2+URZ+0xa040], R3 ;  /* 0x00a04003020075a7 */ /* 0x0022a4000802017f */
[----:B--2---:R-:W-:Y:S05]  /*12b0*/  @!P1 NANOSLEEP.SYNCS 0x989680 ;  /* 0x009896800000995d */ /* 0x004fea0003900000 */
[----:B------:R-:W2:Y:S02]  /*12c0*/  @!P1 SYNCS.PHASECHK.TRANS64 P1, [R2+URZ+0xa040], R3 ;  /* 0x00a04003020095a7 */ /* 0x000ea4000802007f */
[----:B--2---:R-:W-:Y:S05]  /*12d0*/  @!P1 BRA `(.L_x_21) ;  /* 0xfffffffc00f09947 */ /* 0x004fea000383ffff */
[----:B------:R-:W2:Y:S01]  /*12e0*/  LDC R11, c[0x0][0x28c] ;  /* 0x0000a300ff0b7b82 */ /* 0x000ea20000000800 */
[----:B-1----:R-:W-:Y:S02]  /*12f0*/  SHF.R.S32.HI R3, RZ, 0x1f, R0 ;  /* 0x0000001fff037819 */ /* 0x002fe40000011400 */
[----:B------:R-:W-:Y:S01]  /*1300*/  SHF.L.U32 R17, RZ, 0x1f, RZ ;  /* 0x0000001fff117819 */ /* 0x000fe200000006ff */
[----:B--2---:R-:W-:Y:S01]  /*1310*/  VIADD R12, R11, 0x3f ;  /* 0x0000003f0b0c7836 */ /* 0x004fe20000000000 */
[----:B------:R-:W-:-:S04]  /*1320*/  LEA.HI R11, R3, R0, RZ, 0x5 ;  /* 0x00000000030b7211 */ /* 0x000fc800078f28ff */
[----:B------:R-:W-:Y:S02]  /*1330*/  SHF.R.S32.HI R13, RZ, 0x1f, R12 ;  /* 0x0000001fff0d7819 */ /* 0x000fe4000001140c */
[----:B------:R-:W-:Y:S02]  /*1340*/  SHF.R.S32.HI R11, RZ, 0x5, R11 ;  /* 0x00000005ff0b7819 */ /* 0x000fe4000001140b */
[----:B------:R-:W-:Y:S02]  /*1350*/  LEA.HI R13, R13, R12, RZ, 0x6 ;  /* 0x0000000c0d0d7211 */ /* 0x000fe400078f30ff */
[----:B------:R-:W-:Y:S02]  /*1360*/  LEA R11, R11, UR11, 0x4 ;  /* 0x0000000b0b0b7c11 */ /* 0x000fe4000f8e20ff */
[----:B------:R-:W-:-:S07]  /*1370*/  SHF.R.S32.HI R15, RZ, 0x6, R13 ;  /* 0x00000006ff0f7819 */ /* 0x000fce000001140d */
.L_x_22:
[----:B-1----:R1:W2:Y:S02]  /*1380*/  SYNCS.PHASECHK.TRANS64.TRYWAIT P1, [R2+URZ+0xa000], R17 ;  /* 0x00a00011020075a7 */ /* 0x0022a4000802017f */
[----:B--2---:R-:W-:Y:S05]  /*1390*/  @!P1 NANOSLEEP.SYNCS 0x989680 ;  /* 0x009896800000995d */ /* 0x004fea0003900000 */
[----:B------:R-:W2:Y:S02]  /*13a0*/  @!P1 SYNCS.PHASECHK.TRANS64 P1, [R2+URZ+0xa000], R17 ;  /* 0x00a00011020095a7 */ /* 0x000ea4000802007f */
[----:B--2---:R-:W-:Y:S05]  /*13b0*/  @!P1 BRA `(.L_x_22) ;  /* 0xfffffffc00f09947 */ /* 0x004fea000383ffff */
[----:B------:R-:W-:Y:S01]  /*13c0*/  LEA.HI R3, R3, R0, RZ, 0x2 ;  /* 0x0000000003037211 */ /* 0x000fe200078f10ff */
[----:B------:R-:W-:Y:S05]  /*13d0*/  WARPSYNC.ALL ;  /* 0x0000000000007948 */ /* 0x000fea0003800000 */
[--C-:B------:R-:W-:Y:S02]  /*13e0*/  SHF.R.S32.HI R14, RZ, 0x2, R3.reuse ;  /* 0x00000002ff0e7819 */ /* 0x100fe40000011403 */
[----:B------:R-:W-:Y:S02]  /*13f0*/  SHF.R.S32.HI R13, RZ, 0x1f, R3 ;  /* 0x0000001fff0d7819 */ /* 0x000fe40000011403 */
[----:B------:R-:W-:-:S02]  /*1400*/  LOP3.LUT R3, R3, 0x7ffffffc, RZ, 0xc0, !PT ;  /* 0x7ffffffc03037812 */ /* 0x000fc400078ec0ff */
[----:B------:R-:W-:Y:S02]  /*1410*/  LEA.HI R13, R13, R14, RZ, 0x3 ;  /* 0x0000000e0d0d7211 */ /* 0x000fe400078f18ff */
[----:B------:R-:W-:Y:S01]  /*1420*/  VIMNMX R20, R15, R20, PT ;  /* 0x000000140f147248 */ /* 0x000fe20003fe0100 */
[----:B------:R-:W-:Y:S01]  /*1430*/  IMAD.IADD R12, R0, 0x1, -R3 ;  /* 0x00000001000c7824 */ /* 0x000fe200078e0a03 */
[----:B------:R-:W-:-:S04]  /*1440*/  LOP3.LUT R3, R13, 0xfffffff8, RZ, 0xc0, !PT ;  /* 0xfffffff80d037812 */ /* 0x000fc800078ec0ff */
[----:B------:R-:W-:Y:S02]  /*1450*/  SHF.L.U32 R12, R12, 0x1, RZ ;  /* 0x000000010c0c7819 */ /* 0x000fe400000006ff */
[----:B------:R-:W-:Y:S02]  /*1460*/  IADD3 R3, R11, R14, -R3 ;  /* 0x0000000e0b037210 */ /* 0x000fe40007ffe803 */
[C---:B------:R-:W-:Y:S01]  /*1470*/  R2UR UR14, R2.reuse ;  /* 0x00000000020e72ca */ /* 0x040fe200000e0000 */
[----:B------:R-:W-:Y:S01]  /*1480*/  WARPGROUP.ARRIVE ;  /* 0x00000000000079c5 */ /* 0x000fe20000000000 */
[----:B------:R-:W-:Y:S01]  /*1490*/  R2UR UR4, R2 ;  /* 0x00000000020472ca */ /* 0x000fe200000e0000 */
[----:B------:R-:W-:Y:S01]  /*14a0*/  UMOV UR25, 0x40000040 ;  /* 0x4000004000197882 */ /* 0x000fe20000000000 */
[----:B------:R-:W-:Y:S01]  /*14b0*/  UMOV UR27, 0x40000040 ;  /* 0x40000040001b7882 */ /* 0x000fe20000000000 */
[----:B------:R-:W-:Y:S01]  /*14c0*/  UMOV UR5, 0x40000040 ;  /* 0x4000004000057882 */ /* 0x000fe20000000000 */
[----:B------:R-:W-:Y:S01]  /*14d0*/  UMOV UR7, 0x40000040 ;  /* 0x4000004000077882 */ /* 0x000fe20000000000 */
[----:B------:R-:W-:Y:S01]  /*14e0*/  UMOV UR17, 0x40000040 ;  /* 0x4000004000117882 */ /* 0x000fe20000000000 */
[----:B------:R-:W-:Y:S01]  /*14f0*/  UMOV UR19, 0x40000040 ;  /* 0x4000004000137882 */ /* 0x000fe20000000000 */
[----:B------:R-:W-:Y:S01]  /*1500*/  UMOV UR21, 0x40000040 ;  /* 0x4000004000157882 */ /* 0x000fe20000000000 */
[----:B------:R-:W-:Y:S01]  /*1510*/  UMOV UR23, 0x40000040 ;  /* 0x4000004000177882 */ /* 0x000fe20000000000 */
[C---:B------:R-:W-:Y:S01]  /*1520*/  VIADD R18, R12.reuse, 0x9 ;  /* 0x000000090c127836 */ /* 0x040fe20000000000 */
[C---:B------:R-:W-:Y:S01]  /*1530*/  ISETP.GE.AND P3, PT, R3.reuse, R12, PT ;  /* 0x0000000c0300720c */ /* 0x040fe20003f66270 */
[----:B------:R-:W-:Y:S01]  /*1540*/  UIADD3 UR14, UR14, 0x2000, URZ ;  /* 0x000020000e0e7890 */ /* 0x000fe2000fffe03f */
[C---:B------:R-:W-:Y:S01]  /*1550*/  VIADD R14, R12.reuse, 0x8 ;  /* 0x000000080c0e7836 */ /* 0x040fe20000000000 */
[----:B------:R-:W-:Y:S01]  /*1560*/  USHF.R.U32.HI UR4, URZ, 0x4, UR4 ;  /* 0x000000043f047899 */ /* 0x000fe20008011604 */
[C---:B------:R-:W-:Y:S01]  /*1570*/  ISETP.GE.AND P5, PT, R3.reuse, R18, PT ;  /* 0x000000120300720c */ /* 0x040fe20003fa6270 */
[----:B------:R-:W-:Y:S01]  /*1580*/  USHF.R.U32.HI UR14, URZ, 0x4, UR14 ;  /* 0x000000043f0e7899 */ /* 0x000fe2000801160e */
[C---:B------:R-:W-:Y:S01]  /*1590*/  ISETP.GT.AND P1, PT, R3.reuse, R12, PT ;  /* 0x0000000c0300720c */ /* 0x040fe20003f24270 */
[----:B------:R-:W-:Y:S01]  /*15a0*/  ULOP3.LUT UR4, UR4, 0x3fff, URZ, 0xc0, !UPT ;  /* 0x00003fff04047892 */ /* 0x000fe2000f8ec03f */
[C---:B------:R-:W-:Y:S01]  /*15b0*/  ISETP.GE.AND P6, PT, R3.reuse, R14, PT ;  /* 0x0000000e0300720c */ /* 0x040fe20003fc6270 */
[----:B------:R-:W-:Y:S01]  /*15c0*/  ULOP3.LUT UR14, UR14, 0x3fff, URZ, 0xc0, !UPT ;  /* 0x00003fff0e0e7892 */ /* 0x000fe2000f8ec03f */
[C---:B------:R-:W-:Y:S01]  /*15d0*/  VIADD R18, R12.reuse, 0x19 ;  /* 0x000000190c127836 */ /* 0x040fe20000000000 */
[----:B------:R-:W-:Y:S01]  /*15e0*/  ULOP3.LUT UR8, UR4, 0x10000, URZ, 0xfc, !UPT ;  /* 0x0001000004087892 */ /* 0x000fe2000f8efc3f */
[C---:B------:R-:W-:Y:S01]  /*15f0*/  VIADD R14, R12.reuse, 0x18 ;  /* 0x000000180c0e7836 */ /* 0x040fe20000000000 */
[----:B------:R-:W-:Y:S01]  /*1600*/  ULOP3.LUT UR28, UR14, 0x10000, URZ, 0xfc, !UPT ;  /* 0x000100000e1c7892 */ /* 0x000fe2000f8efc3f */
[C---:B------:R-:W-:Y:S01]  /*1610*/  VIADD R22, R12.reuse, 0x10 ;  /* 0x000000100c167836 */ /* 0x040fe20000000000 */
[----:B------:R-:W-:Y:S01]  /*1620*/  UIADD3 UR4, UR8, 0x2, URZ ;  /* 0x0000000208047890 */ /* 0x000fe2000fffe03f */
[----:B------:R-:W-:Y:S01]  /*1630*/  IADD3 R56, R12, 0x11, RZ ;  /* 0x000000110c387810 */ /* 0x000fe20007ffe0ff */
[----:B------:R-:W-:Y:S01]  /*1640*/  UIADD3 UR6, UR28, 0x2, URZ ;  /* 0x000000021c067890 */ /* 0x000fe2000fffe03f */
[----:B------:R-:W-:Y:S01]  /*1650*/  P2R R23, PR, RZ, 0x1 ;  /* 0x00000001ff177803 */ /* 0x000fe20000000000 */
[----:B------:R-:W-:Y:S01]  /*1660*/  UMOV UR24, UR8 ;  /* 0x0000000800187c82 */ /* 0x000fe20008000000 */
[----:B------:R-:W-:Y:S01]  /*1670*/  UMOV UR26, UR28 ;  /* 0x0000001c001a7c82 */ /* 0x000fe20008000000 */
[----:B------:R-:W-:Y:S01]  /*1680*/  UIADD3 UR16, UR8, 0x4, URZ ;  /* 0x0000000408107890 */ /* 0x000fe2000fffe03f */
[----:B------:R-:W-:Y:S01]  /*1690*/  HGMMA.64x64x16.F32 R24, gdesc[UR24], RZ, !UPT, gsb0 ;  /* 0x00e00000181879f0 */ /* 0x000fe2000c0008ff */
[----:B------:R-:W-:Y:S01]  /*16a0*/  UIADD3 UR18, UR28, 0x4, URZ ;  /* 0x000000041c127890 */ /* 0x000fe2000fffe03f */
[C---:B------:R-:W-:Y:S01]  /*16b0*/  ISETP.GE.AND P2, PT, R3.reuse, R22, PT ;  /* 0x000000160300720c */ /* 0x040fe20003f46270 */
[----:B------:R-:W-:Y:S01]  /*16c0*/  UIADD3 UR20, UR8, 0x6, URZ ;  /* 0x0000000608147890 */ /* 0x000fe2000fffe03f */
[----:B------:R-:W-:Y:S01]  /*16d0*/  ISETP.GE.AND P4, PT, R3, R56, PT ;  /* 0x000000380300720c */ /* 0x000fe20003f86270 */
[----:B------:R-:W-:Y:S01]  /*16e0*/  UIADD3 UR22, UR28, 0x6, URZ ;  /* 0x000000061c167890 */ /* 0x000fe2000fffe03f */
[----:B------:R-:W-:-:S02]  /*16f0*/  WARPGROUP.DEPBAR.LE gsb0, 0x0 ;  /* 0x00008000000079c5 */ /* 0x000fc40000010000 */
[----:B------:R-:W-:-:S06]  /*1700*/  WARPGROUP.ARRIVE ;  /* 0x00000000000079c5 */ /* 0x000fcc0000000000 */
[----:B------:R-:W-:Y:S01]  /*1710*/  HGMMA.64x64x16.F32 R24, gdesc[UR4], R24, gsb0 ;  /* 0x00e00000041879f0 */ /* 0x000fe20008000818 */
[----:B------:R-:W-:Y:S02]  /*1720*/  ULDC UR6, c[0x0][0x604] ;  /* 0x0001810000067ab9 */ /* 0x000fe40000000800 */
[----:B------:R-:W-:Y:S02]  /*1730*/  WARPGROUP.DEPBAR.LE gsb0, 0x0 ;  /* 0x00008000000079c5 */ /* 0x000fe40000010000 */
[----:B------:R-:W-:-:S06]  /*1740*/  WARPGROUP.ARRIVE ;  /* 0x00000000000079c5 */ /* 0x000fcc0000000000 */
[----:B------:R-:W-:Y:S03]  /*1750*/  HGMMA.64x64x16.F32 R24, gdesc[UR16], R24, gsb0 ;  /* 0x00e00000101879f0 */ /* 0x000fe60008000818 */
[----:B------:R-:W-:Y:S02]  /*1760*/  WARPGROUP.DEPBAR.LE gsb0, 0x0 ;  /* 0x00008000000079c5 */ /* 0x000fe40000010000 */
[----:B------:R-:W-:-:S06]  /*1770*/  WARPGROUP.ARRIVE ;  /* 0x00000000000079c5 */ /* 0x000fcc0000000000 */
[----:B------:R-:W-:Y:S03]  /*1780*/  HGMMA.64x64x16.F32 R24, gdesc[UR20], R24, gsb0 ;  /* 0x00e00000141879f0 */ /* 0x000fe60008000818 */
[----:B------:R-:W-:Y:S02]  /*1790*/  WARPGROUP.DEPBAR.LE gsb0, 0x0 ;  /* 0x00008000000079c5 */ /* 0x000fe40000010000 */
[----:B------:R-:W-:Y:S02]  /*17a0*/  FSEL R24, R24, -INF , P3 ;  /* 0xff80000018187808 */ /* 0x000fe40001800000 */
[----:B------:R-:W-:Y:S02]  /*17b0*/  FSEL R25, R25, -INF , P1 ;  /* 0xff80000019197808 */ /* 0x000fe40000800000 */
[----:B------:R-:W-:Y:S02]  /*17c0*/  FSEL R31, R31, -INF , P1 ;  /* 0xff8000001f1f7808 */ /* 0x000fe40000800000 */
[----:B------:R-:W-:-:S02]  /*17d0*/  FSEL R30, R30, -INF , P3 ;  /* 0xff8000001e1e7808 */ /* 0x000fc40001800000 */
[C---:B------:R-:W-:Y:S02]  /*17e0*/  ISETP.GE.AND P1, PT, R3.reuse, R18, PT ;  /* 0x000000120300720c */ /* 0x040fe40003f26270 */
[----:B------:R-:W-:Y:S01]  /*17f0*/  ISETP.GE.AND P3, PT, R3, R14, PT ;  /* 0x0000000e0300720c */ /* 0x000fe20003f66270 */
[C---:B------:R-:W-:Y:S01]  /*1800*/  VIADD R14, R12.reuse, 0x20 ;  /* 0x000000200c0e7836 */ /* 0x040fe20000000000 */
[----:B------:R-:W-:Y:S02]  /*1810*/  IADD3 R18, R12, 0x21, RZ ;  /* 0x000000210c127810 */ /* 0x000fe40007ffe0ff */
[----:B------:R-:W-:Y:S02]  /*1820*/  FSEL R28, R28, -INF , P6 ;  /* 0xff8000001c1c7808 */ /* 0x000fe40003000000 */
[----:B------:R-:W-:Y:S02]  /*1830*/  FMNMX R11, R24, R25, !PT ;  /* 0x00000019180b7209 */ /* 0x000fe40007800000 */
[----:B------:R-:W-:-:S02]  /*1840*/  FSEL R29, R29, -INF , P5 ;  /* 0xff8000001d1d7808 */ /* 0x000fc40002800000 */
[----:B------:R-:W-:Y:S02]  /*1850*/  FSEL R35, R35, -INF , P5 ;  /* 0xff80000023237808 */ /* 0x000fe40002800000 */
[C---:B------:R-:W-:Y:S02]  /*1860*/  ISETP.GE.AND P5, PT, R3.reuse, R18, PT ;  /* 0x000000120300720c */ /* 0x040fe40003fa6270 */
[----:B------:R-:W-:Y:S02]  /*1870*/  FSEL R34, R34, -INF , P6 ;  /* 0xff80000022227808 */ /* 0x000fe40003000000 */
[----:B------:R-:W-:Y:S02]  /*1880*/  FMNMX R18, R28, R11, !PT ;  /* 0x0000000b1c127209 */ /* 0x000fe40007800000 */
[----:B------:R-:W-:Y:S01]  /*1890*/  ISETP.GE.AND P6, PT, R3, R14, PT ;  /* 0x0000000e0300720c */ /* 0x000fe20003fc6270 */
[----:B------:R-:W-:Y:S01]  /*18a0*/  VIADD R14, R12, 0x28 ;  /* 0x000000280c0e7836 */ /* 0x000fe20000000000 */
[----:B------:R-:W-:-:S02]  /*18b0*/  FSEL R32, R32, -INF , P2 ;  /* 0xff80000020207808 */ /* 0x000fc40001000000 */
[----:B------:R-:W-:Y:S02]  /*18c0*/  FMNMX R11, R29, R18, !PT ;  /* 0x000000121d0b7209 */ /* 0x000fe40007800000 */
[----:B------:R-:W-:Y:S02]  /*18d0*/  FSEL R38, R38, -INF , P2 ;  /* 0xff80000026267808 */ /* 0x000fe40001000000 */
[----:B------:R-:W-:Y:S01]  /*18e0*/  ISETP.GE.AND P2, PT, R3, R14, PT ;  /* 0x0000000e0300720c */ /* 0x000fe20003f46270 */
[----:B------:R-:W-:Y:S01]  /*18f0*/  VIADD R14, R12, 0x29 ;  /* 0x000000290c0e7836 */ /* 0x000fe20000000000 */
[----:B------:R-:W-:Y:S02]  /*1900*/  FSEL R33, R33, -INF , P4 ;  /* 0xff80000021217808 */ /* 0x000fe40002000000 */
[----:B------:R-:W-:Y:S02]  /*1910*/  FMNMX R18, R32, R11, !PT ;  /* 0x0000000b20127209 */ /* 0x000fe40007800000 */
[----:B------:R-:W-:-:S02]  /*1920*/  FSEL R39, R39, -INF , P4 ;  /* 0xff80000027277808 */ /* 0x000fc40002000000 */
[----:B------:R-:W-:Y:S02]  /*1930*/  FSEL R36, R36, -INF , P3 ;  /* 0xff80000024247808 */ /* 0x000fe40001800000 */
[----:B------:R-:W-:Y:S02]  /*1940*/  FMNMX R11, R33, R18, !PT ;  /* 0x00000012210b7209 */ /* 0x000fe40007800000 */
[----:B------:R-:W-:Y:S01]  /*1950*/  ISETP.GE.AND P4, PT, R3, R14, PT ;  /* 0x0000000e0300720c */ /* 0x000fe20003f86270 */
[----:B------:R-:W-:Y:S01]  /*1960*/  VIADD R14, R12, 0x38 ;  /* 0x000000380c0e7836 */ /* 0x000fe20000000000 */
[----:B------:R-:W-:Y:S02]  /*1970*/  FSEL R37, R37, -INF , P1 ;  /* 0xff80000025257808 */ /* 0x000fe40000800000 */
[----:B------:R-:W-:Y:S01]  /*1980*/  FMNMX R18, R36, R11, !PT ;  /* 0x0000000b24127209 */ /* 0x000fe20007800000 */
[----:B------:R-:W-:Y:S01]  /*1990*/  VIADD R11, R3, 0x8 ;  /* 0x00000008030b7836 */ /* 0x000fe20000000000 */
[----:B------:R-:W-:-:S02]  /*19a0*/  FSEL R42, R42, -INF , P3 ;  /* 0xff8000002a2a7808 */ /* 0x000fc40001800000 */
[----:B------:R-:W-:Y:S02]  /*19b0*/  ISETP.GE.AND P3, PT, R3, R14, PT ;  /* 0x0000000e0300720c */ /* 0x000fe40003f66270 */
[----:B------:R-:W-:Y:S02]  /*19c0*/  IADD3 R14, R12, 0x39, RZ ;  /* 0x000000390c0e7810 */ /* 0x000fe40007ffe0ff */
[----:B------:R-:W-:Y:S02]  /*19d0*/  FSEL R40, R40, -INF , P6 ;  /* 0xff80000028287808 */ /* 0x000fe40003000000 */
[----:B------:R-:W-:Y:S02]  /*19e0*/  FMNMX R13, R37, R18, !PT ;  /* 0x00000012250d7209 */ /* 0x000fe40007800000 */
[----:B------:R-:W-:Y:S02]  /*19f0*/  FSEL R43, R43, -INF , P1 ;  /* 0xff8000002b2b7808 */ /* 0x000fe40000800000 */
[----:B------:R-:W-:Y:S01]  /*1a00*/  ISETP.GE.AND P1, PT, R3, R14, PT ;  /* 0x0000000e0300720c */ /* 0x000fe20003f26270 */
[----:B------:R-:W-:Y:S01]  /*1a10*/  VIADD R14, R12, 0x30 ;  /* 0x000000300c0e7836 */ /* 0x000fe20000000000 */
[----:B------:R-:W-:-:S02]  /*1a20*/  FSEL R41, R41, -INF , P5 ;  /* 0xff80000029297808 */ /* 0x000fc40002800000 */
[----:B------:R-:W-:Y:S02]  /*1a30*/  FMNMX R18, R40, R13, !PT ;  /* 0x0000000d28127209 */ /* 0x000fe40007800000 */
[----:B------:R-:W-:Y:S02]  /*1a40*/  FSEL R52, R52, -INF , P3 ;  /* 0xff80000034347808 */ /* 0x000fe40001800000 */
[----:B------:R-:W-:Y:S02]  /*1a50*/  ISETP.GE.AND P3, PT, R11, R12, PT ;  /* 0x0000000c0b00720c */ /* 0x000fe40003f66270 */
[----:B------:R-:W-:Y:S02]  /*1a60*/  FSEL R44, R44, -INF , P2 ;  /* 0xff8000002c2c7808 */ /* 0x000fe40001000000 */
[----:B------:R-:W-:Y:S02]  /*1a70*/  FMNMX R13, R41, R18, !PT ;  /* 0x00000012290d7209 */ /* 0x000fe40007800000 */
[----:B------:R-:W-:-:S02]  /*1a80*/  FSEL R53, R53, -INF , P1 ;  /* 0xff80000035357808 */ /* 0x000fc40000800000 */
[----:B------:R-:W-:Y:S01]  /*1a90*/  ISETP.GE.AND P1, PT, R3, R14, PT ;  /* 0x0000000e0300720c */ /* 0x000fe20003f26270 */
[----:B------:R-:W-:Y:S01]  /*1aa0*/  VIADD R14, R12, 0x31 ;  /* 0x000000310c0e7836 */ /* 0x000fe20000000000 */
[----:B------:R-:W-:Y:S02]  /*1ab0*/  FSEL R15, R26, -INF , P3 ;  /* 0xff8000001a0f7808 */ /* 0x000fe40001800000 */
[----:B------:R-:W-:Y:S02]  /*1ac0*/  ISETP.GT.AND P3, PT, R11, R12, PT ;  /* 0x0000000c0b00720c */ /* 0x000fe40003f64270 */
[----:B------:R-:W-:Y:S02]  /*1ad0*/  FSEL R45, R45, -INF , P4 ;  /* 0xff8000002d2d7808 */ /* 0x000fe40002000000 */
[----:B------:R-:W-:Y:S02]  /*1ae0*/  FMNMX R18, R44, R13, !PT ;  /* 0x0000000d2c127209 */ /* 0x000fe40007800000 */
[----:B------:R-:W-:-:S02]  /*1af0*/  FSEL R22, R27, -INF , P3 ;  /* 0xff8000001b167808 */ /* 0x000fc40001800000 */
[----:B------:R-:W-:Y:S02]  /*1b00*/  ISETP.GE.AND P3, PT, R3, R14, PT ;  /* 0x0000000e0300720c */ /* 0x000fe40003f66270 */
[----:B------:R-:W-:Y:S02]  /*1b10*/  FSEL R48, R48, -INF , P1 ;  /* 0xff80000030307808 */ /* 0x000fe40000800000 */
[----:B------:R-:W-:Y:S02]  /*1b20*/  FMNMX R13, R45, R18, !PT ;  /* 0x000000122d0d7209 */ /* 0x000fe40007800000 */
[----:B------:R-:W-:Y:S02]  /*1b30*/  FSEL R49, R49, -INF , P3 ;  /* 0xff80000031317808 */ /* 0x000fe40001800000 */
[----:B------:R-:W-:Y:S02]  /*1b40*/  FMNMX R14, R48, R13, !PT ;  /* 0x0000000d300e7209 */ /* 0x000fe40007800000 */
[----:B------:R-:W-:-:S02]  /*1b50*/  FSEL R46, R46, -INF , P6 ;  /* 0xff8000002e2e7808 */ /* 0x000fc40003000000 */
[----:B------:R-:W-:Y:S02]  /*1b60*/  FMNMX R13, R49, R14, !PT ;  /* 0x0000000e310d7209 */ /* 0x000fe40007800000 */
[----:B------:R-:W-:Y:S02]  /*1b70*/  FSEL R47, R47, -INF , P5 ;  /* 0xff8000002f2f7808 */ /* 0x000fe40002800000 */
[----:B------:R-:W-:Y:S02]  /*1b80*/  FMNMX R14, R52, R13, !PT ;  /* 0x0000000d340e7209 */ /* 0x000fe40007800000 */
[----:B------:R-:W-:Y:S02]  /*1b90*/  FMNMX R13, R15, R22, !PT ;  /* 0x000000160f0d7209 */ /* 0x000fe40007800000 */
[----:B-1----:R-:W-:Y:S02]  /*1ba0*/  FMNMX R17, R53, R14, !PT ;  /* 0x0000000e35117209 */ /* 0x002fe40007800000 */
[----:B------:R-:W-:-:S02]  /*1bb0*/  FSEL R50, R50, -INF , P2 ;  /* 0xff80000032327808 */ /* 0x000fc40001000000 */
[----:B------:R-:W-:Y:S01]  /*1bc0*/  FSEL R51, R51, -INF , P4 ;  /* 0xff80000033337808 */ /* 0x000fe20002000000 */
[----:B------:R-:W1:Y:S01]  /*1bd0*/  SHFL.BFLY PT, R14, R17, 0x1, 0x1f ;  /* 0x0c201f00110e7f89 */ /* 0x000e6200000e0000 */
[----:B------:R-:W-:Y:S02]  /*1be0*/  FSEL R54, R54, -INF , P1 ;  /* 0xff80000036367808 */ /* 0x000fe40000800000 */
[----:B------:R-:W-:Y:S02]  /*1bf0*/  FSEL R55, R55, -INF , P3 ;  /* 0xff80000037377808 */ /* 0x000fe40001800000 */
[----:B-1----:R-:W-:Y:S02]  /*1c00*/  FMNMX R19, R17, R14, !PT ;  /* 0x0000000e11137209 */ /* 0x002fe40007800000 */
[----:B------:R-:W-:-:S03]  /*1c10*/  FMNMX R14, R30, R13, !PT ;  /* 0x0000000d1e0e7209 */ /* 0x000fc60007800000 */
[----:B------:R-:W1:Y:S01]  /*1c20*/  SHFL.BFLY PT, R18, R19, 0x2, 0x1f ;  /* 0x0c401f0013127f89 */ /* 0x000e6200000e0000 */
[----:B------:R-:W-:-:S04]  /*1c30*/  FMNMX R13, R31, R14, !PT ;  /* 0x0000000e1f0d7209 */ /* 0x000fc80007800000 */
[----:B------:R-:W-:-:S04]  /*1c40*/  FMNMX R14, R34, R13, !PT ;  /* 0x0000000d220e7209 */ /* 0x000fc80007800000 */
[----:B------:R-:W-:-:S04]  /*1c50*/  FMNMX R13, R35, R14, !PT ;  /* 0x0000000e230d7209 */ /* 0x000fc80007800000 */
[----:B------:R-:W-:-:S04]  /*1c60*/  FMNMX R14, R38, R13, !PT ;  /* 0x0000000d260e7209 */ /* 0x000fc80007800000 */
[----:B------:R-:W-:-:S04]  /*1c70*/  FMNMX R13, R39, R14, !PT ;  /* 0x0000000e270d7209 */ /* 0x000fc80007800000 */
[----:B------:R-:W-:Y:S02]  /*1c80*/  FMNMX R14, R42, R13, !PT ;  /* 0x0000000d2a0e7209 */ /* 0x000fe40007800000 */
[----:B-1----:R-:W-:Y:S02]  /*1c90*/  FMNMX R18, R19, R18, !PT ;  /* 0x0000001213127209 */ /* 0x002fe40007800000 */
[----:B------:R-:W-:Y:S02]  /*1ca0*/  FMNMX R13, R43, R14, !PT ;  /* 0x0000000e2b0d7209 */ /* 0x000fe40007800000 */
[----:B------:R-:W-:Y:S02]  /*1cb0*/  FSETP.NEU.AND P0, PT, R18, -INF , PT ;  /* 0xff8000001200780b */ /* 0x000fe40003f0d000 */
[----:B------:R-:W-:Y:S02]  /*1cc0*/  FMNMX R14, R46, R13, !PT ;  /* 0x0000000d2e0e7209 */ /* 0x000fe40007800000 */
[----:B------:R-:W-:-:S02]  /*1cd0*/  FSEL R21, R18, RZ, P0 ;  /* 0x000000ff12157208 */ /* 0x000fc40000000000 */
[----:B------:R-:W-:Y:S02]  /*1ce0*/  FMNMX R13, R47, R14, !PT ;  /* 0x0000000e2f0d7209 */ /* 0x000fe40007800000 */
[----:B------:R-:W-:Y:S01]  /*1cf0*/  ISETP.NE.AND P0, PT, R23, RZ, PT ;  /* 0x000000ff1700720c */ /* 0x000fe20003f05270 */
[----:B------:R-:W-:Y:S01]  /*1d00*/  FMUL R27, R21, UR6 ;  /* 0x00000006151b7c20 */ /* 0x000fe20008400000 */
[----:B------:R-:W-:-:S03]  /*1d10*/  FMNMX R14, R50, R13, !PT ;  /* 0x0000000d320e7209 */ /* 0x000fc60007800000 */
[--C-:B------:R-:W-:Y:S01]  /*1d20*/  FFMA R24, R24, UR6, -R27.reuse ;  /* 0x0000000618187c23 */ /* 0x100fe2000800081b */
[----:B------:R-:W-:Y:S01]  /*1d30*/  FMNMX R13, R51, R14, !PT ;  /* 0x0000000e330d7209 */ /* 0x000fe20007800000 */
[--C-:B------:R-:W-:Y:S01]  /*1d40*/  FFMA R25, R25, UR6, -R27.reuse ;  /* 0x0000000619197c23 */ /* 0x100fe2000800081b */
[--C-:B------:R-:W-:Y:S01]  /*1d50*/  FFMA R36, R36, UR6, -R27.reuse ;  /* 0x0000000624247c23 */ /* 0x100fe2000800081b */
[--C-:B------:R-:W-:Y:S01]  /*1d60*/  FFMA R26, R28, UR6, -R27.reuse ;  /* 0x000000061c1a7c23 */ /* 0x100fe2000800081b */
[----:B------:R-:W-:Y:S01]  /*1d70*/  FSETP.GEU.AND P5, PT, R24, -126, PT ;  /* 0xc2fc00001800780b */ /* 0x000fe20003fae000 */
[--C-:B------:R-:W-:Y:S01]  /*1d80*/  FFMA R17, R29, UR6, -R27.reuse ;  /* 0x000000061d117c23 */ /* 0x100fe2000800081b */
[----:B------:R-:W-:Y:S01]  /*1d90*/  FMNMX R14, R54, R13, !PT ;  /* 0x0000000d360e7209 */ /* 0x000fe20007800000 */
[--C-:B------:R-:W-:Y:S01]  /*1da0*/  FFMA R28, R32, UR6, -R27.reuse ;  /* 0x00000006201c7c23 */ /* 0x100fe2000800081b */
[----:B------:R-:W-:Y:S01]  /*1db0*/  FSETP.GEU.AND P2, PT, R25, -126, PT ;  /* 0xc2fc00001900780b */ /* 0x000fe20003f4e000 */
[--C-:B------:R-:W-:Y:S01]  /*1dc0*/  FFMA R21, R33, UR6, -R27.reuse ;  /* 0x0000000621157c23 */ /* 0x100fe2000800081b */
[----:B------:R-:W-:Y:S01]  /*1dd0*/  FMNMX R14, R55, R14, !PT ;  /* 0x0000000e370e7209 */ /* 0x000fe20007800000 */
[--C-:B------:R-:W-:Y:S01]  /*1de0*/  FFMA R23, R37, UR6, -R27.reuse ;  /* 0x0000000625177c23 */ /* 0x100fe2000800081b */
[----:B------:R-:W-:Y:S01]  /*1df0*/  FSETP.GEU.AND P6, PT, R26, -126, PT ;  /* 0xc2fc00001a00780b */ /* 0x000fe20003fce000 */
[--C-:B------:R-:W-:Y:S01]  /*1e00*/  FFMA R49, R49, UR6, -R27.reuse ;  /* 0x0000000631317c23 */ /* 0x100fe2000800081b */
[----:B------:R-:W-:Y:S01]  /*1e10*/  FSETP.GEU.AND P4, PT, R17, -126, PT ;  /* 0xc2fc00001100780b */ /* 0x000fe20003f8e000 */
[----:B------:R-:W1:Y:S01]  /*1e20*/  SHFL.BFLY PT, R19, R14, 0x1, 0x1f ;  /* 0x0c201f000e137f89 */ /* 0x000e6200000e0000 */
[----:B------:R-:W-:Y:S01]  /*1e30*/  FSETP.GEU.AND P3, PT, R28, -126, PT ;  /* 0xc2fc00001c00780b */ /* 0x000fe20003f6e000 */
[----:B------:R-:W-:Y:S01]  /*1e40*/  @!P5 FMUL R24, R24, 0.5 ;  /* 0x3f0000001818d820 */ /* 0x000fe20000400000 */
[----:B------:R-:W-:Y:S01]  /*1e50*/  FSETP.GEU.AND P1, PT, R21, -126, PT ;  /* 0xc2fc00001500780b */ /* 0x000fe20003f2e000 */
[--C-:B------:R-:W-:Y:S01]  /*1e60*/  FFMA R41, R41, UR6, -R27.reuse ;  /* 0x0000000629297c23 */ /* 0x100fe2000800081b */
[--C-:B------:R-:W-:Y:S01]  /*1e70*/  FFMA R44, R44, UR6, -R27.reuse ;  /* 0x000000062c2c7c23 */ /* 0x100fe2000800081b */
[----:B------:R-:W-:Y:S01]  /*1e80*/  @!P2 FMUL R25, R25, 0.5 ;  /* 0x3f0000001919a820 */ /* 0x000fe20000400000 */
[--C-:B------:R-:W-:Y:S01]  /*1e90*/  FFMA R45, R45, UR6, -R27.reuse ;  /* 0x000000062d2d7c23 */ /* 0x100fe2000800081b */
[----:B------:R-:W2:Y:S01]  /*1ea0*/  MUFU.EX2 R24, R24 ;  /* 0x0000001800187308 */ /* 0x000ea20000000800 */
[--C-:B------:R-:W-:Y:S01]  /*1eb0*/  FFMA R48, R48, UR6, -R27.reuse ;  /* 0x0000000630307c23 */ /* 0x100fe2000800081b */
[----:B------:R-:W-:Y:S01]  /*1ec0*/  @!P6 FMUL R26, R26, 0.5 ;  /* 0x3f0000001a1ae820 */ /* 0x000fe20000400000 */
[--C-:B------:R-:W-:Y:S01]  /*1ed0*/  FFMA R52, R52, UR6, -R27.reuse ;  /* 0x0000000634347c23 */ /* 0x100fe2000800081b */
[----:B------:R-:W-:Y:S01]  /*1ee0*/  @!P4 FMUL R17, R17, 0.5 ;  /* 0x3f0000001111c820 */ /* 0x000fe20000400000 */
[----:B------:R-:W-:Y:S01]  /*1ef0*/  FFMA R53, R53, UR6, -R27 ;  /* 0x0000000635357c23 */ /* 0x000fe2000800081b */
[----:B------:R-:W-:-:S02]  /*1f00*/  @!P3 FMUL R28, R28, 0.5 ;  /* 0x3f0000001c1cb820 */ /* 0x000fc40000400000 */
[----:B------:R3:W4:Y:S01]  /*1f10*/  MUFU.EX2 R13, R25 ;  /* 0x00000019000d7308 */ /* 0x0007220000000800 */
[----:B------:R-:W-:Y:S01]  /*1f20*/  @!P1 FMUL R21, R21, 0.5 ;  /* 0x3f00000015159820 */ /* 0x000fe20000400000 */
[----:B-1----:R-:W-:Y:S01]  /*1f30*/  FMNMX R19, R14, R19, !PT ;  /* 0x000000130e137209 */ /* 0x002fe20007800000 */
[----:B--2---:R-:W-:Y:S01]  /*1f40*/  @!P5 FMUL R24, R24, R24 ;  /* 0x000000181818d220 */ /* 0x004fe20000400000 */
[----:B------:R-:W-:-:S04]  /*1f50*/  FSETP.GEU.AND P5, PT, R36, -126, PT ;  /* 0xc2fc00002400780b */ /* 0x000fc80003fae000 */
[----:B------:R-:W1:Y:S01]  /*1f60*/  MUFU.EX2 R26, R26 ;  /* 0x0000001a001a7308 */ /* 0x000e620000000800 */
[----:B---3--:R-:W-:Y:S01]  /*1f70*/  FFMA R25, R40, UR6, -R27 ;  /* 0x0000000628197c23 */ /* 0x008fe2000800081b */
[----:B------:R-:W2:Y:S01]  /*1f80*/  SHFL.BFLY PT, R32, R19, 0x2, 0x1f ;  /* 0x0c401f0013207f89 */ /* 0x000ea200000e0000 */
[----:B----4-:R-:W-:Y:S01]  /*1f90*/  @!P2 FMUL R13, R13, R13 ;  /* 0x0000000d0d0da220 */ /* 0x010fe20000400000 */
[----:B------:R-:W-:-:S04]  /*1fa0*/  FSETP.GEU.AND P2, PT, R23, -126, PT ;  /* 0xc2fc00001700780b */ /* 0x000fc80003f4e000 */
[----:B------:R-:W3:Y:S01]  /*1fb0*/  MUFU.EX2 R17, R17 ;  /* 0x0000001100117308 */ /* 0x000ee20000000800 */
[----:B------:R-:W-:-:S07]  /*1fc0*/  @!P5 FMUL R36, R36, 0.5 ;  /* 0x3f0000002424d820 */ /* 0x000fce0000400000 */
[----:B------:R-:W4:Y:S01]  /*1fd0*/  MUFU.EX2 R14, R36 ;  /* 0x00000024000e7308 */ /* 0x000f220000000800 */
[----:B-1----:R-:W-:Y:S01]  /*1fe0*/  @!P6 FMUL R26, R26, R26 ;  /* 0x0000001a1a1ae220 */ /* 0x002fe20000400000 */
[----:B------:R-:W-:Y:S01]  /*1ff0*/  FSETP.GEU.AND P6, PT, R25, -126, PT ;  /* 0xc2fc00001900780b */ /* 0x000fe20003fce000 */
[----:B------:R-:W-:-:S05]  /*2000*/  @!P2 FMUL R23, R23, 0.5 ;  /* 0x3f0000001717a820 */ /* 0x000fca0000400000 */
[----:B------:R-:W1:Y:S01]  /*2010*/  MUFU.EX2 R28, R28 ;  /* 0x0000001c001c7308 */ /* 0x000e620000000800 */
[----:B---3--:R-:W-:Y:S01]  /*2020*/  @!P4 FMUL R17, R17, R17 ;  /* 0x000000111111c220 */ /* 0x008fe20000400000 */
[----:B--2---:R-:W-:Y:S02]  /*2030*/  FMNMX R19, R19, R32, !PT ;  /* 0x0000002013137209 */ /* 0x004fe40007800000 */
[----:B------:R-:W-:-:S03]  /*2040*/  FSETP.GEU.AND P4, PT, R41, -126, PT ;  /* 0xc2fc00002900780b */ /* 0x000fc60003f8e000 */
[----:B------:R-:W-:Y:S01]  /*2050*/  @!P6 FMUL R25, R25, 0.5 ;  /* 0x3f0000001919e820 */ /* 0x000fe20000400000 */
[----:B------:R-:W2:Y:S01]  /*2060*/  MUFU.EX2 R21, R21 ;  /* 0x0000001500157308 */ /* 0x000ea20000000800 */
[----:B----4-:R-:W-:Y:S01]  /*2070*/  @!P5 FMUL R14, R14, R14 ;  /* 0x0000000e0e0ed220 */ /* 0x010fe20000400000 */
[----:B------:R-:W-:-:S04]  /*2080*/  FSETP.NEU.AND P5, PT, R19, -INF , PT ;  /* 0xff8000001300780b */ /* 0x000fc80003fad000 */
[----:B------:R-:W-:Y:S02]  /*2090*/  FSEL R33, R19, RZ, P5 ;  /* 0x000000ff13217208 */ /* 0x000fe40002800000 */
[----:B------:R-:W3:Y:S01]  /*20a0*/  MUFU.EX2 R23, R23 ;  /* 0x0000001700177308 */ /* 0x000ee20000000800 */
[----:B------:R-:W-:Y:S01]  /*20b0*/  FSETP.GEU.AND P5, PT, R49, -126, PT ;  /* 0xc2fc00003100780b */ /* 0x000fe20003fae000 */
[----:B-1----:R-:W-:Y:S01]  /*20c0*/  @!P3 FMUL R28, R28, R28 ;  /* 0x0000001c1c1cb220 */ /* 0x002fe20000400000 */
[----:B------:R-:W-:Y:S01]  /*20d0*/  FSETP.GEU.AND P3, PT, R44, -126, PT ;  /* 0xc2fc00002c00780b */ /* 0x000fe20003f6e000 */
[----:B------:R-:W-:Y:S01]  /*20e0*/  @!P4 FMUL R41, R41, 0.5 ;  /* 0x3f0000002929c820 */ /* 0x000fe20000400000 */
[----:B------:R-:W-:-:S03]  /*20f0*/  FMUL R37, R33, UR6 ;  /* 0x0000000621257c20 */ /* 0x000fc60008400000 */
[----:B------:R-:W1:Y:S01]  /*2100*/  MUFU.EX2 R25, R25 ;  /* 0x0000001900197308 */ /* 0x000e620000000800 */
[----:B--2---:R-:W-:Y:S01]  /*2110*/  @!P1 FMUL R21, R21, R21 ;  /* 0x0000001515159220 */ /* 0x004fe20000400000 */
[----:B------:R-:W-:Y:S01]  /*2120*/  FSETP.GEU.AND P1, PT, R45, -126, PT ;  /* 0xc2fc00002d00780b */ /* 0x000fe20003f2e000 */
[--C-:B------:R-:W-:Y:S01]  /*2130*/  FFMA R15, R15, UR6, -R37.reuse ;  /* 0x000000060f0f7c23 */ /* 0x100fe20008000825 */
[--C-:B------:R-:W-:Y:S01]  /*2140*/  FFMA R30, R30, UR6, -R37.reuse ;  /* 0x000000061e1e7c23 */ /* 0x100fe20008000825 */
[--C-:B------:R-:W-:Y:S01]  /*2150*/  FFMA R43, R43, UR6, -R37.reuse ;  /* 0x000000062b2b7c23 */ /* 0x100fe20008000825 */
[----:B------:R-:W-:Y:S01]  /*2160*/  @!P5 FMUL R49, R49, 0.5 ;  /* 0x3f0000003131d820 */ /* 0x000fe20000400000 */
[--C-:B------:R-:W-:Y:S01]  /*2170*/  FFMA R34, R34, UR6, -R37.reuse ;  /* 0x0000000622227c23 */ /* 0x100fe20008000825 */
[----:B------:R-:W-:Y:S01]  /*2180*/  @!P3 FMUL R44, R44, 0.5 ;  /* 0x3f0000002c2cb820 */ /* 0x000fe20000400000 */
[----:B---3--:R-:W-:Y:S01]  /*2190*/  @!P2 FMUL R23, R23, R23 ;  /* 0x000000171717a220 */ /* 0x008fe20000400000 */
[----:B------:R-:W-:Y:S01]  /*21a0*/  FSETP.GEU.AND P2, PT, R48, -126, PT ;  /* 0xc2fc00003000780b */ /* 0x000fe20003f4e000 */
[----:B------:R2:W3:Y:S01]  /*21b0*/  MUFU.EX2 R40, R49 ;  /* 0x0000003100287308 */ /* 0x0004e20000000800 */
[--C-:B------:R-:W-:Y:S01]  /*21c0*/  FFMA R38, R38, UR6, -R37.reuse ;  /* 0x0000000626267c23 */ /* 0x100fe20008000825 */
[--C-:B------:R-:W-:Y:S01]  /*21d0*/  FFMA R47, R47, UR6, -R37.reuse ;  /* 0x000000062f2f7c23 */ /* 0x100fe20008000825 */
[--C-:B------:R-:W-:Y:S01]  /*21e0*/  FFMA R55, R55, UR6, -R37.reuse ;  /* 0x0000000637377c23 */ /* 0x100fe20008000825 */
[----:B------:R-:W-:Y:S01]  /*21f0*/  @!P1 FMUL R45, R45, 0.5 ;  /* 0x3f0000002d2d9820 */ /* 0x000fe20000400000 */
[--C-:B------:R-:W-:Y:S01]  /*2200*/  FFMA R51, R51, UR6, -R37.reuse ;  /* 0x0000000633337c23 */ /* 0x100fe20008000825 */
[----:B-1----:R-:W-:Y:S01]  /*2210*/  @!P6 FMUL R25, R25, R25 ;  /* 0x000000191919e220 */ /* 0x002fe20000400000 */
[----:B------:R-:W-:Y:S01]  /*2220*/  FSETP.GEU.AND P6, PT, R52, -126, PT ;  /* 0xc2fc00003400780b */ /* 0x000fe20003fce000 */
[----:B------:R1:W4:Y:S01]  /*2230*/  MUFU.EX2 R32, R41 ;  /* 0x0000002900207308 */ /* 0x0003220000000800 */
[----:B--2---:R-:W-:-:S03]  /*2240*/  FFMA R49, R35, UR6, -R37 ;  /* 0x0000000623317c23 */ /* 0x004fc60008000825 */
[----:B------:R-:W-:-:S04]  /*2250*/  @!P2 FMUL R48, R48, 0.5 ;  /* 0x3f0000003030a820 */ /* 0x000fc80000400000 */
[----:B------:R-:W2:Y:S01]  /*2260*/  MUFU.EX2 R29, R44 ;  /* 0x0000002c001d7308 */ /* 0x000ea20000000800 */
[----:B-1----:R-:W-:Y:S01]  /*2270*/  FFMA R41, R22, UR6, -R37 ;  /* 0x0000000616297c23 */ /* 0x002fe20008000825 */
[----:B---3--:R-:W-:Y:S02]  /*2280*/  @!P5 FMUL R40, R40, R40 ;  /* 0x000000282828d220 */ /* 0x008fe40000400000 */
[----:B------:R-:W-:-:S04]  /*2290*/  @!P6 FMUL R52, R52, 0.5 ;  /* 0x3f0000003434e820 */ /* 0x000fc80000400000 */
[----:B------:R1:W3:Y:S01]  /*22a0*/  MUFU.EX2 R36, R45 ;  /* 0x0000002d00247308 */ /* 0x0002e20000000800 */
[----:B----4-:R-:W-:Y:S01]  /*22b0*/  @!P4 FMUL R32, R32, R32 ;  /* 0x000000202020c220 */ /* 0x010fe20000400000 */
[----:B------:R-:W-:-:S06]  /*22c0*/  FSETP.GEU.AND P4, PT, R53, -126, PT ;  /* 0xc2fc00003500780b */ /* 0x000fcc0003f8e000 */
[----:B------:R-:W4:Y:S01]  /*22d0*/  MUFU.EX2 R27, R48 ;  /* 0x00000030001b7308 */ /* 0x000f220000000800 */
[----:B-1----:R-:W-:Y:S01]  /*22e0*/  FFMA R45, R31, UR6, -R37 ;  /* 0x000000061f2d7c23 */ /* 0x002fe20008000825 */
[----:B--2---:R-:W-:Y:S01]  /*22f0*/  @!P3 FMUL R29, R29, R29 ;  /* 0x0000001d1d1db220 */ /* 0x004fe20000400000 */
[----:B------:R-:W-:-:S03]  /*2300*/  FSETP.GEU.AND P3, PT, R15, -126, PT ;  /* 0xc2fc00000f00780b */ /* 0x000fc60003f6e000 */
[----:B------:R-:W-:Y:S01]  /*2310*/  FSETP.GEU.AND P5, PT, R45, -126, PT ;  /* 0xc2fc00002d00780b */ /* 0x000fe20003fae000 */
[----:B------:R-:W-:Y:S01]  /*2320*/  @!P4 FMUL R53, R53, 0.5 ;  /* 0x3f0000003535c820 */ /* 0x000fe20000400000 */
[----:B------:R-:W1:Y:S01]  /*2330*/  MUFU.EX2 R33, R52 ;  /* 0x0000003400217308 */ /* 0x000e620000000800 */
[----:B---3--:R-:W-:Y:S01]  /*2340*/  @!P1 FMUL R36, R36, R36 ;  /* 0x0000002424249220 */ /* 0x008fe20000400000 */
[----:B------:R-:W-:-:S06]  /*2350*/  FSETP.GEU.AND P1, PT, R41, -126, PT ;  /* 0xc2fc00002900780b */ /* 0x000fcc0003f2e000 */
[----:B------:R-:W-:Y:S01]  /*2360*/  @!P3 FMUL R15, R15, 0.5 ;  /* 0x3f0000000f0fb820 */ /* 0x000fe20000400000 */
[----:B----4-:R-:W-:Y:S01]  /*2370*/  @!P2 FMUL R27, R27, R27 ;  /* 0x0000001b1b1ba220 */ /* 0x010fe20000400000 */
[----:B------:R-:W-:Y:S01]  /*2380*/  FSETP.GEU.AND P2, PT, R30, -126, PT ;  /* 0xc2fc00001e00780b */ /* 0x000fe20003f4e000 */
[----:B------:R-:W-:Y:S01]  /*2390*/  @!P5 FMUL R45, R45, 0.5 ;  /* 0x3f0000002d2dd820 */ /* 0x000fe20000400000 */
[----:B------:R2:W3:Y:S03]  /*23a0*/  MUFU.EX2 R22, R53 ;  /* 0x0000003500167308 */ /* 0x0004e60000000800 */
[----:B------:R-:W-:Y:S01]  /*23b0*/  @!P1 FMUL R41, R41, 0.5 ;  /* 0x3f00000029299820 */ /* 0x000fe20000400000 */
[----:B-1----:R-:W-:Y:S01]  /*23c0*/  @!P6 FMUL R33, R33, R33 ;  /* 0x000000212121e220 */ /* 0x002fe20000400000 */
[----:B------:R-:W-:-:S03]  /*23d0*/  FSETP.GEU.AND P6, PT, R34, -126, PT ;  /* 0xc2fc00002200780b */ /* 0x000fc60003fce000 */
[----:B------:R1:W4:Y:S01]  /*23e0*/  MUFU.EX2 R48, R45 ;  /* 0x0000002d00307308 */ /* 0x0003220000000800 */
[----:B------:R-:W-:Y:S01]  /*23f0*/  FADD R57, R14, R33 ;  /* 0x000000210e397221 */ /* 0x000fe20000000000 */
[----:B--2---:R-:W-:Y:S01]  /*2400*/  FADD R53, R21, R40 ;  /* 0x0000002815357221 */ /* 0x004fe20000000000 */
[----:B------:R-:W-:-:S05]  /*2410*/  @!P2 FMUL R30, R30, 0.5 ;  /* 0x3f0000001e1ea820 */ /* 0x000fca0000400000 */
[----:B------:R2:W5:Y:S01]  /*2420*/  MUFU.EX2 R31, R15 ;  /* 0x0000000f001f7308 */ /* 0x0005620000000800 */
[----:B---3--:R-:W-:Y:S01]  /*2430*/  @!P4 FMUL R22, R22, R22 ;  /* 0x000000161616c220 */ /* 0x008fe20000400000 */
[----:B------:R-:W-:Y:S01]  /*2440*/  FSETP.GEU.AND P4, PT, R49, -126, PT ;  /* 0xc2fc00003100780b */ /* 0x000fe20003f8e000 */
[----:B------:R-:W-:Y:S01]  /*2450*/  @!P6 FMUL R34, R34, 0.5 ;  /* 0x3f0000002222e820 */ /* 0x000fe20000400000 */
[----:B-1----:R-:W-:Y:S01]  /*2460*/  FADD R45, R17, R36 ;  /* 0x00000024112d7221 */ /* 0x002fe20000000000 */
[----:B------:R-:W-:-:S03]  /*2470*/  FADD R58, R23, R22 ;  /* 0x00000016173a7221 */ /* 0x000fc60000000000 */
[----:B------:R-:W1:Y:S01]  /*2480*/  MUFU.EX2 R44, R41 ;  /* 0x00000029002c7308 */ /* 0x000e620000000800 */
[----:B--2---:R-:W-:Y:S01]  /*2490*/  FFMA R15, R39, UR6, -R37 ;  /* 0x00000006270f7c23 */ /* 0x004fe20008000825 */
[----:B----4-:R-:W-:Y:S01]  /*24a0*/  @!P5 FMUL R48, R48, R48 ;  /* 0x000000303030d220 */ /* 0x010fe20000400000 */
[----:B------:R-:W-:Y:S01]  /*24b0*/  FSETP.GEU.AND P5, PT, R43, -126, PT ;  /* 0xc2fc00002b00780b */ /* 0x000fe20003fae000 */
[----:B------:R-:W-:-:S03]  /*24c0*/  FADD R45, R45, R58 ;  /* 0x0000003a2d2d7221 */ /* 0x000fc60000000000 */
[----:B------:R-:W-:Y:S01]  /*24d0*/  @!P4 FMUL R49, R49, 0.5 ;  /* 0x3f0000003131c820 */ /* 0x000fe20000400000 */
[----:B------:R2:W3:Y:S01]  /*24e0*/  MUFU.EX2 R35, R30 ;  /* 0x0000001e00237308 */ /* 0x0004e20000000800 */
[----:B-----5:R-:W-:Y:S01]  /*24f0*/  @!P3 FMUL R31, R31, R31 ;  /* 0x0000001f1f1fb220 */ /* 0x020fe20000400000 */
[----:B------:R-:W-:-:S06]  /*2500*/  FSETP.GEU.AND P3, PT, R38, -126, PT ;  /* 0xc2fc00002600780b */ /* 0x000fcc0003f6e000 */
[----:B------:R-:W-:Y:S01]  /*2510*/  @!P5 FMUL R43, R43, 0.5 ;  /* 0x3f0000002b2bd820 */ /* 0x000fe20000400000 */
[----:B--2---:R-:W-:Y:S01]  /*2520*/  FFMA R30, R42, UR6, -R37 ;  /* 0x000000062a1e7c23 */ /* 0x004fe20008000825 */
[----:B-1----:R-:W-:Y:S01]  /*2530*/  @!P1 FMUL R44, R44, R44 ;  /* 0x0000002c2c2c9220 */ /* 0x002fe20000400000 */
[----:B------:R-:W-:Y:S01]  /*2540*/  FSETP.GEU.AND P1, PT, R15, -126, PT ;  /* 0xc2fc00000f00780b */ /* 0x000fe20003f2e000 */
[----:B------:R1:W2:Y:S03]  /*2550*/  MUFU.EX2 R39, R34 ;  /* 0x0000002200277308 */ /* 0x0002a60000000800 */
[----:B------:R-:W-:Y:S01]  /*2560*/  @!P3 FMUL R38, R38, 0.5 ;  /* 0x3f0000002626b820 */ /* 0x000fe20000400000 */
[----:B---3--:R-:W-:Y:S01]  /*2570*/  @!P2 FMUL R35, R35, R35 ;  /* 0x000000232323a220 */ /* 0x008fe20000400000 */
[----:B------:R-:W-:-:S03]  /*2580*/  FSETP.GEU.AND P2, PT, R30, -126, PT ;  /* 0xc2fc00001e00780b */ /* 0x000fc60003f4e000 */
[----:B------:R3:W4:Y:S01]  /*2590*/  MUFU.EX2 R42, R49 ;  /* 0x00000031002a7308 */ /* 0x0007220000000800 */
[----:B-1----:R-:W-:-:S03]  /*25a0*/  FFMA R34, R46, UR6, -R37 ;  /* 0x000000062e227c23 */ /* 0x002fc60008000825 */
[----:B------:R-:W-:-:S04]  /*25b0*/  @!P1 FMUL R15, R15, 0.5 ;  /* 0x3f0000000f0f9820 */ /* 0x000fc80000400000 */
[----:B------:R-:W1:Y:S01]  /*25c0*/  MUFU.EX2 R43, R43 ;  /* 0x0000002b002b7308 */ /* 0x000e620000000800 */
[----:B--2---:R-:W-:Y:S01]  /*25d0*/  @!P6 FMUL R39, R39, R39 ;  /* 0x000000272727e220 */ /* 0x004fe20000400000 */
[----:B------:R-:W-:Y:S01]  /*25e0*/  FSETP.GEU.AND P6, PT, R34, -126, PT ;  /* 0xc2fc00002200780b */ /* 0x000fe20003fce000 */
[----:B------:R-:W-:Y:S01]  /*25f0*/  @!P2 FMUL R30, R30, 0.5 ;  /* 0x3f0000001e1ea820 */ /* 0x000fe20000400000 */
[----:B---3--:R-:W-:Y:S01]  /*2600*/  FADD R49, R28, R27 ;  /* 0x0000001b1c317221 */ /* 0x008fe20000000000 */
[----:B------:R-:W-:Y:S02]  /*2610*/  F2FP.F16.F32.PACK_AB R28, R21, R28 ;  /* 0x0000001c151c723e */ /* 0x000fe400000000ff */
[----:B------:R-:W-:Y:S01]  /*2620*/  SHF.L.U32 R21, RZ, 0x1f, RZ ;  /* 0x0000001fff157819 */ /* 0x000fe200000006ff */
[----:B------:R2:W3:Y:S01]  /*2630*/  MUFU.EX2 R41, R38 ;  /* 0x0000002600297308 */ /* 0x0004e20000000800 */
[----:B----4-:R-:W-:Y:S01]  /*2640*/  @!P4 FMUL R42, R42, R42 ;  /* 0x0000002a2a2ac220 */ /* 0x010fe20000400000 */
[----:B------:R-:W-:-:S05]  /*2650*/  FSETP.GEU.AND P4, PT, R47, -126, PT ;  /* 0xc2fc00002f00780b */ /* 0x000fca0003f8e000 */
[----:B------:R-:W-:Y:S01]  /*2660*/  @!P6 FMUL R34, R34, 0.5 ;  /* 0x3f0000002222e820 */ /* 0x000fe20000400000 */
[----:B------:R4:W5:Y:S01]  /*2670*/  MUFU.EX2 R46, R15 ;  /* 0x0000000f002e7308 */ /* 0x0009620000000800 */
[----:B--2---:R-:W-:Y:S01]  /*2680*/  FFMA R38, R50, UR6, -R37 ;  /* 0x0000000632267c23 */ /* 0x004fe20008000825 */
[----:B-1----:R-:W-:Y:S01]  /*2690*/  @!P5 FMUL R43, R43, R43 ;  /* 0x0000002b2b2bd220 */ /* 0x002fe20000400000 */
[----:B------:R-:W-:-:S04]  /*26a0*/  FSETP.GEU.AND P5, PT, R55, -126, PT ;  /* 0xc2fc00003700780b */ /* 0x000fc80003fae000 */
[----:B------:R-:W-:Y:S01]  /*26b0*/  @!P4 FMUL R47, R47, 0.5 ;  /* 0x3f0000002f2fc820 */ /* 0x000fe20000400000 */
[----:B------:R1:W2:Y:S01]  /*26c0*/  MUFU.EX2 R52, R30 ;  /* 0x0000001e00347308 */ /* 0x0002a20000000800 */
[----:B----4-:R-:W-:Y:S01]  /*26d0*/  FFMA R15, R54, UR6, -R37 ;  /* 0x00000006360f7c23 */ /* 0x010fe20008000825 */
[----:B---3--:R-:W-:Y:S01]  /*26e0*/  @!P3 FMUL R41, R41, R41 ;  /* 0x000000292929b220 */ /* 0x008fe20000400000 */
[----:B------:R-:W-:-:S05]  /*26f0*/  FSETP.GEU.AND P3, PT, R38, -126, PT ;  /* 0xc2fc00002600780b */ /* 0x000fca0003f6e000 */
[----:B------:R-:W-:Y:S01]  /*2700*/  @!P5 FMUL R55, R55, 0.5 ;  /* 0x3f0000003737d820 */ /* 0x000fe20000400000 */
[----:B-----5:R-:W-:Y:S01]  /*2710*/  @!P1 FMUL R46, R46, R46 ;  /* 0x0000002e2e2e9220 */ /* 0x020fe20000400000 */
[----:B------:R-:W-:Y:S01]  /*2720*/  FSETP.GEU.AND P1, PT, R51, -126, PT ;  /* 0xc2fc00003300780b */ /* 0x000fe20003f2e000 */
[----:B------:R3:W4:Y:S01]  /*2730*/  MUFU.EX2 R50, R34 ;  /* 0x0000002200327308 */ /* 0x0007220000000800 */
[----:B-1----:R-:W-:Y:S01]  /*2740*/  FADD R30, R24, R25 ;  /* 0x00000019181e7221 */ /* 0x002fe20000000000 */
[----:B------:R-:W-:-:S03]  /*2750*/  F2FP.F16.F32.PACK_AB R24, R13, R24 ;  /* 0x000000180d18723e */ /* 0x000fc600000000ff */
[----:B------:R-:W-:Y:S01]  /*2760*/  @!P3 FMUL R38, R38, 0.5 ;  /* 0x3f0000002626b820 */ /* 0x000fe20000400000 */
[----:B--2---:R-:W-:Y:S01]  /*2770*/  @!P2 FMUL R52, R52, R52 ;  /* 0x000000343434a220 */ /* 0x004fe20000400000 */
[----:B------:R-:W-:Y:S01]  /*2780*/  FSETP.GEU.AND P2, PT, R15, -126, PT ;  /* 0xc2fc00000f00780b */ /* 0x000fe20003f4e000 */
[----:B------:R-:W1:Y:S01]  /*2790*/  MUFU.EX2 R47, R47 ;  /* 0x0000002f002f7308 */ /* 0x000e620000000800 */
[----:B---3--:R-:W-:Y:S01]  /*27a0*/  FADD R34, R13, R32 ;  /* 0x000000200d227221 */ /* 0x008fe20000000000 */
[----:B------:R-:W-:Y:S01]  /*27b0*/  FADD R30, R30, R49 ;  /* 0x000000311e1e7221 */ /* 0x000fe20000000000 */
[----:B------:R-:W-:Y:S01]  /*27c0*/  F2FP.F16.F32.PACK_AB R32, R32, R25 ;  /* 0x000000192020723e */ /* 0x000fe200000000ff */
[----:B------:R-:W-:Y:S01]  /*27d0*/  @!P1 FMUL R51, R51, 0.5 ;  /* 0x3f00000033339820 */ /* 0x000fe20000400000 */
[----:B------:R-:W-:Y:S01]  /*27e0*/  FADD R34, R34, R53 ;  /* 0x0000003522227221 */ /* 0x000fe20000000000 */
[----:B------:R-:W-:Y:S02]  /*27f0*/  F2FP.F16.F32.PACK_AB R25, R44, R31 ;  /* 0x0000001f2c19723e */ /* 0x000fe400000000ff */
[----:B------:R2:W3:Y:S01]  /*2800*/  MUFU.EX2 R54, R38 ;  /* 0x0000002600367308 */ /* 0x0004e20000000800 */
[----:B----4-:R-:W-:Y:S01]  /*2810*/  @!P6 FMUL R50, R50, R50 ;  /* 0x000000323232e220 */ /* 0x010fe20000400000 */
[----:B------:R-:W-:Y:S01]  /*2820*/  FADD R45, R34, R45 ;  /* 0x0000002d222d7221 */ /* 0x000fe20000000000 */
[----:B------:R-:W-:Y:S01]  /*2830*/  F2FP.F16.F32.PACK_AB R34, R36, R29 ;  /* 0x0000001d2422723e */ /* 0x000fe200000000ff */
[----:B------:R-:W-:Y:S01]  /*2840*/  @!P2 FMUL R15, R15, 0.5 ;  /* 0x3f0000000f0fa820 */ /* 0x000fe20000400000 */
[----:B------:R-:W-:Y:S01]  /*2850*/  FADD R49, R35, R50 ;  /* 0x0000003223317221 */ /* 0x000fe20000000000 */
[----:B------:R-:W-:-:S02]  /*2860*/  F2FP.F16.F32.PACK_AB R36, R40, R27 ;  /* 0x0000001b2824723e */ /* 0x000fc400000000ff */
[----:B------:R4:W5:Y:S01]  /*2870*/  MUFU.EX2 R37, R51 ;  /* 0x0000003300257308 */ /* 0x0009620000000800 */
[----:B--2---:R-:W-:Y:S01]  /*2880*/  FADD R38, R26, R29 ;  /* 0x0000001d1a267221 */ /* 0x004fe20000000000 */
[----:B-1----:R-:W-:Y:S01]  /*2890*/  @!P4 FMUL R47, R47, R47 ;  /* 0x0000002f2f2fc220 */ /* 0x002fe20000400000 */
[----:B------:R-:W-:Y:S02]  /*28a0*/  F2FP.F16.F32.PACK_AB R26, R17, R26 ;  /* 0x0000001a111a723e */ /* 0x000fe400000000ff */
[----:B------:R-:W-:Y:S01]  /*28b0*/  FADD R57, R38, R57 ;  /* 0x0000003926397221 */ /* 0x000fe20000000000 */
[----:B------:R-:W-:Y:S01]  /*28c0*/  FADD R38, R44, R43 ;  /* 0x0000002b2c267221 */ /* 0x000fe20000000000 */
[----:B------:R-:W-:Y:S01]  /*28d0*/  F2FP.F16.F32.PACK_AB R27, R48, R35 ;  /* 0x00000023301b723e */ /* 0x000fe200000000ff */
[----:B------:R1:W2:Y:S01]  /*28e0*/  MUFU.EX2 R56, R15 ;  /* 0x0000000f00387308 */ /* 0x0002a20000000800 */
[----:B---3--:R-:W-:Y:S01]  /*28f0*/  @!P3 FMUL R54, R54, R54 ;  /* 0x000000363636b220 */ /* 0x008fe20000400000 */
[----:B----4-:R-:W-:Y:S01]  /*2900*/  FADD R51, R48, R47 ;  /* 0x0000002f30337221 */ /* 0x010fe20000000000 */
[----:B------:R-:W-:Y:S01]  /*2910*/  FADD R30, R30, R57 ;  /* 0x000000391e1e7221 */ /* 0x000fe20000000000 */
[----:B------:R-:W-:Y:S01]  /*2920*/  F2FP.F16.F32.PACK_AB R29, R42, R39 ;  /* 0x000000272a1d723e */ /* 0x000fe200000000ff */
[----:B------:R-:W-:Y:S01]  /*2930*/  FADD R58, R39, R54 ;  /* 0x00000036273a7221 */ /* 0x000fe20000000000 */
[----:B------:R-:W-:-:S02]  /*2940*/  F2FP.F16.F32.PACK_AB R35, R47, R50 ;  /* 0x000000322f23723e */ /* 0x000fc400000000ff */
[----:B------:R-:W3:Y:S01]  /*2950*/  MUFU.EX2 R55, R55 ;  /* 0x0000003700377308 */ /* 0x000ee20000000800 */
[----:B-----5:R-:W-:Y:S01]  /*2960*/  @!P1 FMUL R37, R37, R37 ;  /* 0x0000002525259220 */ /* 0x020fe20000400000 */
[----:B-1----:R-:W-:Y:S01]  /*2970*/  FADD R15, R31, R52 ;  /* 0x000000341f0f7221 */ /* 0x002fe20000000000 */
[----:B------:R-:W-:Y:S02]  /*2980*/  F2FP.F16.F32.PACK_AB R31, R46, R41 ;  /* 0x000000292e1f723e */ /* 0x000fe400000000ff */
[----:B------:R-:W-:Y:S01]  /*2990*/  FADD R53, R42, R37 ;  /* 0x000000252a357221 */ /* 0x000fe20000000000 */
[----:B------:R-:W-:Y:S01]  /*29a0*/  FADD R15, R15, R58 ;  /* 0x0000003a0f0f7221 */ /* 0x000fe20000000000 */
[----:B------:R-:W-:Y:S01]  /*29b0*/  F2FP.F16.F32.PACK_AB R37, R37, R54 ;  /* 0x000000362525723e */ /* 0x000fe200000000ff */
[----:B--2---:R-:W-:Y:S01]  /*29c0*/  @!P2 FMUL R56, R56, R56 ;  /* 0x000000383838a220 */ /* 0x004fe20000400000 */
[----:B------:R-:W-:Y:S01]  /*29d0*/  FADD R38, R38, R53 ;  /* 0x0000003526267221 */ /* 0x000fe20000000000 */
[----:B------:R-:W-:-:S02]  /*29e0*/  MOV R17, 0x2 ;  /* 0x0000000200117802 */ /* 0x000fc40000000f00 */
[----:B------:R-:W-:Y:S01]  /*29f0*/  FADD R60, R41, R56 ;  /* 0x00000038293c7221 */ /* 0x000fe20000000000 */
[----:B---3--:R-:W-:-:S03]  /*2a00*/  @!P5 FMUL R55, R55, R55 ;  /* 0x000000373737d220 */ /* 0x008fc60000400000 */
[----:B------:R-:W-:Y:S01]  /*2a10*/  FADD R60, R49, R60 ;  /* 0x0000003c313c7221 */ /* 0x000fe20000000000 */
[----:B------:R-:W-:-:S03]  /*2a20*/  FADD R62, R46, R55 ;  /* 0x000000372e3e7221 */ /* 0x000fc60000000000 */
[----:B------:R-:W-:Y:S01]  /*2a30*/  FADD R60, R15, R60 ;  /* 0x0000003c0f3c7221 */ /* 0x000fe20000000000 */
[----:B------:R-:W-:Y:S01]  /*2a40*/  FADD R15, R30, R45 ;  /* 0x0000002d1e0f7221 */ /* 0x000fe20000000000 */
[----:B------:R-:W-:Y:S01]  /*2a50*/  F2FP.F16.F32.PACK_AB R30, R23, R14 ;  /* 0x0000000e171e723e */ /* 0x000fe200000000ff */
[----:B------:R-:W-:Y:S01]  /*2a60*/  FADD R51, R51, R62 ;  /* 0x0000003e33337221 */ /* 0x000fe20000000000 */
[----:B------:R-:W-:-:S03]  /*2a70*/  F2FP.F16.F32.PACK_AB R39, R55, R56 ;  /* 0x000000383727723e */ /* 0x000fc600000000ff */
[----:B------:R-:W-:Y:S01]  /*2a80*/  FADD R51, R38, R51 ;  /* 0x0000003326337221 */ /* 0x000fe20000000000 */
[----:B------:R-:W-:Y:S02]  /*2a90*/  F2FP.F16.F32.PACK_AB R38, R22, R33 ;  /* 0x000000211626723e */ /* 0x000fe400000000ff */
[----:B------:R-:W-:Y:S01]  /*2aa0*/  F2FP.F16.F32.PACK_AB R33, R43, R52 ;  /* 0x000000342b21723e */ /* 0x000fe200000000ff */
[----:B------:R-:W-:-:S07]  /*2ab0*/  FADD R13, R60, R51 ;  /* 0x000000333c0d7221 */ /* 0x000fce0000000000 */
.L_x_23:
[----:B-1----:R1:W2:Y:S02]  /*2ac0*/  SYNCS.PHASECHK.TRANS64.TRYWAIT P1, [R2+URZ+0xa008], R21 ;  /* 0x00a00815020075a7 */ /* 0x0022a4000802017f */
[----:B--2---:R-:W-:Y:S05]  /*2ad0*/  @!P1 NANOSLEEP.SYNCS 0x989680 ;  /* 0x009896800000995d */ /* 0x004fea0003900000 */
[----:B------:R-:W2:Y:S02]  /*2ae0*/  @!P1 SYNCS.PHASECHK.TRANS64 P1, [R2+URZ+0xa008], R21 ;  /* 0x00a00815020095a7 */ /* 0x000ea4000802007f */
[----:B--2---:R-:W-:Y:S05]  /*2af0*/  @!P1 BRA `(.L_x_23) ;  /* 0xfffffffc00f09947 */ /* 0x004fea000383ffff */
[----:B------:R-:W-:Y:S01]  /*2b00*/  UIADD3 UR6, UR14, 0x200, URZ ;  /* 0x000002000e067890 */ /* 0x000fe2000fffe03f */
[----:B------:R-:W-:Y:S01]  /*2b10*/  WARPGROUP.ARRIVE ;  /* 0x00000000000079c5 */ /* 0x000fe20000000000 */
[----:B------:R-:W-:Y:S01]  /*2b20*/  UMOV UR7, 0x40000040 ;  /* 0x4000004000077882 */ /* 0x000fe20000000000 */
[----:B------:R-:W-:Y:S01]  /*2b30*/  ISETP.GE.AND P1, PT, R20, 0x3, PT ;  /* 0x000000031400780c */ /* 0x000fe20003f26270 */
[----:B------:R-:W-:Y:S02]  /*2b40*/  VIADD R14, R2, 0xa020 ;  /* 0x0000a020020e7836 */ /* 0x000fe40000000000 */
[----:B------:R-:W-:Y:S02]  /*2b50*/  VIADD R12, R12, 0x40 ;  /* 0x000000400c0c7836 */ /* 0x000fe40000000000 */
[----:B------:R-:W-:Y:S01]  /*2b60*/  VIADD R20, R20, 0xffffffff ;  /* 0xffffffff14147836 */ /* 0x000fe20000000000 */
[----:B------:R-:W-:Y:S01]  /*2b70*/  HGMMA.64x64x16.F32 R56, R24, gdesc[UR4].tnspB, RZ, !UPT, gsb0 ;  /* 0x40e0000418387df0 */ /* 0x000fe2000c0008ff */
[----:B------:R-:W-:Y:S01]  /*2b80*/  UIADD3 UR6, UR14, 0x280, URZ ;  /* 0x000002800e067890 */ /* 0x000fe2000fffe03f */
[----:B-1----:R-:W-:Y:S01]  /*2b90*/  PRMT R21, RZ, 0x654, R14 ;  /* 0x00000654ff157816 */ /* 0x002fe2000000000e */
[----:B------:R-:W-:Y:S01]  /*2ba0*/  UMOV UR7, 0x40000040 ;  /* 0x4000004000077882 */ /* 0x000fe20000000000 */
[----:B------:R-:W-:-:S02]  /*2bb0*/  WARPGROUP.DEPBAR.LE gsb0, 0x0 ;  /* 0x00008000000079c5 */ /* 0x000fc40000010000 */
[----:B------:R-:W-:-:S06]  /*2bc0*/  WARPGROUP.ARRIVE ;  /* 0x00000000000079c5 */ /* 0x000fcc0000000000 */
[----:B------:R-:W-:Y:S01]  /*2bd0*/  HGMMA.64x64x16.F32 R56, R28, gdesc[UR4].tnspB, R56, gsb0 ;  /* 0x40e000041c387df0 */ /* 0x000fe20008000838 */
[----:B------:R-:W-:Y:S01]  /*2be0*/  UIADD3 UR6, UR14, 0x300, URZ ;  /* 0x000003000e067890 */ /* 0x000fe2000fffe03f */
[----:B------:R-:W-:Y:S01]  /*2bf0*/  UMOV UR7, 0x40000040 ;  /* 0x4000004000077882 */ /* 0x000fe20000000000 */
[----:B------:R-:W-:Y:S02]  /*2c00*/  WARPGROUP.DEPBAR.LE gsb0, 0x0 ;  /* 0x00008000000079c5 */ /* 0x000fe40000010000 */
[----:B------:R-:W-:-:S06]  /*2c10*/  WARPGROUP.ARRIVE ;  /* 0x00000000000079c5 */ /* 0x000fcc0000000000 */
[----:B------:R-:W-:Y:S01]  /*2c20*/  HGMMA.64x64x16.F32 R56, R32, gdesc[UR4].tnspB, R56, gsb0 ;  /* 0x40e0000420387df0 */ /* 0x000fe20008000838 */
[----:B------:R-:W-:Y:S01]  /*2c30*/  UIADD3 UR6, UR14, 0x380, URZ ;  /* 0x000003800e067890 */ /* 0x000fe2000fffe03f */
[----:B------:R-:W-:Y:S01]  /*2c40*/  UMOV UR7, 0x40000040 ;  /* 0x4000004000077882 */ /* 0x000fe20000000000 */
[----:B------:R-:W-:Y:S02]  /*2c50*/  WARPGROUP.DEPBAR.LE gsb0, 0x0 ;  /* 0x00008000000079c5 */ /* 0x000fe40000010000 */
[----:B------:R-:W-:-:S06]  /*2c60*/  WARPGROUP.ARRIVE ;  /* 0x00000000000079c5 */ /* 0x000fcc0000000000 */
[----:B------:R-:W-:Y:S03]  /*2c70*/  HGMMA.64x64x16.F32 R56, R36, gdesc[UR4].tnspB, R56, gsb0 ;  /* 0x40e0000424387df0 */ /* 0x000fe60008000838 */
[----:B------:R-:W-:Y:S02]  /*2c80*/  WARPGROUP.DEPBAR.LE gsb0, 0x0 ;  /* 0x00008000000079c5 */ /* 0x000fe40000010000 */
[----:B------:R1:W-:Y:S01]  /*2c90*/  SYNCS.ARRIVE.TRANS64.RED.A1T0 RZ, [R21+URZ], RZ ;  /* 0x000000ff15ff79a7 */ /* 0x0003e2000810043f */
[----:B------:R-:W-:Y:S05]  /*2ca0*/  @!P1 BRA `(.L_x_24) ;  /* 0x0000001c005c9947 */ /* 0x000fea0003800000 */
[----:B------:R-:W-:Y:S01]  /*2cb0*/  MOV R23, R18 ;  /* 0x0000001200177202 */ /* 0x000fe20000000f00 */
[----:B-1----:R-:W-:Y:S01]  /*2cc0*/  IMAD.MOV.U32 R21, RZ, RZ, R19 ;  /* 0x000000ffff157224 */ /* 0x002fe200078e0013 */
[----:B------:R-:W-:Y:S01]  /*2cd0*/  MOV R4, RZ ;  /* 0x000000ff00047202 */ /* 0x000fe20000000f00 */
[----:B------:R-:W-:Y:S01]  /*2ce0*/  IMAD.MOV.U32 R17, RZ, RZ, 0x2 ;  /* 0x00000002ff117424 */ /* 0x000fe200078e00ff */
[----:B------:R-:W-:Y:S01]  /*2cf0*/  ULDC.64 UR30, c[0x0][0x198] ;  /* 0x00006600001e7ab9 */ /* 0x000fe20000000a00 */
[----:B------:R-:W-:-:S07]  /*2d00*/  IMAD.MOV.U32 R7, RZ, RZ, 0x1 ;  /* 0x00000001ff077424 */ /* 0x000fce00078e00ff */
.L_x_36:
[C---:B------:R-:W-:Y:S01]  /*2d10*/  ISETP.GT.AND P1, PT, R20.reuse, 0x2, PT ;  /* 0x000000021400780c */ /* 0x040fe20003f24270 */
[----:B------:R-:W-:Y:S01]  /*2d20*/  VIADD R20, R20, 0xffffffff ;  /* 0xffffffff14147836 */ /* 0x000fe20000000000 */
[----:B------:R-:W-:Y:S01]  /*2d30*/  SHF.L.U32 R18, R4, 0x1f, RZ ;  /* 0x0000001f04127819 */ /* 0x000fe200000006ff */
[----:B------:R-:W-:-:S10]  /*2d40*/  IMAD R19, R17, 0x8, R2 ;  /* 0x0000000811137824 */ /* 0x000fd400078e0202 */
.L_x_25:
[----:B-1----:R1:W2:Y:S02]  /*2d50*/  SYNCS.PHASECHK.TRANS64.TRYWAIT P2, [R19+URZ+0xa000], R18 ;  /* 0x00a00012130075a7 */ /* 0x0022a4000804017f */
[----:B--2---:R-:W-:Y:S05]  /*2d60*/  @!P2 NANOSLEEP.SYNCS 0x989680 ;  /* 0x009896800000a95d */ /* 0x004fea0003900000 */
[----:B------:R-:W2:Y:S02]  /*2d70*/  @!P2 SYNCS.PHASECHK.TRANS64 P2, [R19+URZ+0xa000], R18 ;  /* 0x00a000121300a5a7 */ /* 0x000ea4000804007f */
[----:B--2---:R-:W-:Y:S05]  /*2d80*/  @!P2 BRA `(.L_x_25) ;  /* 0xfffffffc00f0a947 */ /* 0x004fea000383ffff */
[----:B------:R-:W-:Y:S05]  /*2d90*/  WARPSYNC.ALL ;  /* 0x0000000000007948 */ /* 0x000fea0003800000 */
[----:B------:R-:W-:Y:S01]  /*2da0*/  R2UR UR26, R17 ;  /* 0x00000000111a72ca */ /* 0x000fe200000e0000 */
[----:B------:R-:W-:Y:S01]  /*2db0*/  WARPGROUP.ARRIVE ;  /* 0x00000000000079c5 */ /* 0x000fe20000000000 */
[----:B------:R-:W-:Y:S01]  /*2dc0*/  UMOV UR27, 0x40000040 ;  /* 0x40000040001b7882 */ /* 0x000fe20000000000 */
[----:B------:R-:W-:Y:S01]  /*2dd0*/  UMOV UR7, 0x40000040 ;  /* 0x4000004000077882 */ /* 0x000fe20000000000 */
[----:B------:R-:W-:Y:S01]  /*2de0*/  UMOV UR19, 0x40000040 ;  /* 0x4000004000137882 */ /* 0x000fe20000000000 */
[----:B------:R-:W-:Y:S01]  /*2df0*/  UMOV UR23, 0x40000040 ;  /* 0x4000004000177882 */ /* 0x000fe20000000000 */
[----:B------:R-:W-:-:S07]  /*2e00*/  ISETP.NE.AND P2, PT, R10, RZ, PT ;  /* 0x000000ff0a00720c */ /* 0x000fce0003f45270 */
[----:B------:R-:W-:-:S04]  /*2e10*/  ULEA UR26, UR26, UR28, 0x9 ;  /* 0x0000001c1a1a7291 */ /* 0x000fc8000f8e483f */
[----:B------:R-:W-:Y:S02]  /*2e20*/  UIADD3 UR6, UR26, 0x2, URZ ;  /* 0x000000021a067890 */ /* 0x000fe4000fffe03f */
[----:B------:R-:W-:Y:S02]  /*2e30*/  UIADD3 UR18, UR26, 0x4, URZ ;  /* 0x000000041a127890 */ /* 0x000fe4000fffe03f */
[----:B------:R-:W-:Y:S02]  /*2e40*/  UIADD3 UR22, UR26, 0x6, URZ ;  /* 0x000000061a167890 */ /* 0x000fe4000fffe03f */
[----:B------:R-:W-:Y:S03]  /*2e50*/  HGMMA.64x64x16.F32 R24, gdesc[UR24], RZ, !UPT, gsb0 ;  /* 0x00e00000181879f0 */ /* 0x000fe6000c0008ff */
[----:B------:R-:W-:Y:S02]  /*2e60*/  WARPGROUP.DEPBAR.LE gsb0, 0x0 ;  /* 0x00008000000079c5 */ /* 0x000fe40000010000 */
[----:B------:R-:W-:-:S06]  /*2e70*/  WARPGROUP.ARRIVE ;  /* 0x00000000000079c5 */ /* 0x000fcc0000000000 */
[----:B------:R-:W-:Y:S03]  /*2e80*/  HGMMA.64x64x16.F32 R24, gdesc[UR4], R24, gsb0 ;  /* 0x00e00000041879f0 */ /* 0x000fe60008000818 */
[----:B------:R-:W-:Y:S02]  /*2e90*/  WARPGROUP.DEPBAR.LE gsb0, 0x0 ;  /* 0x00008000000079c5 */ /* 0x000fe40000010000 */
[----:B------:R-:W-:-:S06]  /*2ea0*/  WARPGROUP.ARRIVE ;  /* 0x00000000000079c5 */ /* 0x000fcc0000000000 */
[----:B------:R-:W-:Y:S03]  /*2eb0*/  HGMMA.64x64x16.F32 R24, gdesc[UR16], R24, gsb0 ;  /* 0x00e00000101879f0 */ /* 0x000fe60008000818 */
[----:B------:R-:W-:Y:S02]  /*2ec0*/  WARPGROUP.DEPBAR.LE gsb0, 0x0 ;  /* 0x00008000000079c5 */ /* 0x000fe40000010000 */
[----:B------:R-:W-:-:S06]  /*2ed0*/  WARPGROUP.ARRIVE ;  /* 0x00000000000079c5 */ /* 0x000fcc0000000000 */
[----:B------:R-:W-:Y:S03]  /*2ee0*/  HGMMA.64x64x16.F32 R24, gdesc[UR20], R24, gsb0 ;  /* 0x00e00000141879f0 */ /* 0x000fe60008000818 */
[----:B------:R-:W-:Y:S02]  /*2ef0*/  WARPGROUP.DEPBAR.LE gsb0, 0x0 ;  /* 0x00008000000079c5 */ /* 0x000fe40000010000 */
[----:B------:R-:W-:Y:S05]  /*2f00*/  @P2 BRA `(.L_x_26) ;  /* 0x00000000008c2947 */ /* 0x000fea0003800000 */
[----:B------:R-:W-:-:S13]  /*2f10*/  ISETP.LT.OR P3, PT, R8, 0x1, !P0 ;  /* 0x000000010800780c */ /* 0x000fda0004761670 */
[----:B------:R-:W-:Y:S05]  /*2f20*/  @P3 BRA `(.L_x_27) ;  /* 0x0000000000803947 */ /* 0x000fea0003800000 */
[----:B------:R-:W-:Y:S01]  /*2f30*/  ISETP.NE.AND P4, PT, R0, RZ, PT ;  /* 0x000000ff0000720c */ /* 0x000fe20003f85270 */
[----:B-1----:R-:W-:Y:S01]  /*2f40*/  IMAD R18, R5, 0x8, R2 ;  /* 0x0000000805127824 */ /* 0x002fe200078e0202 */
[----:B------:R-:W-:-:S11]  /*2f50*/  SHF.L.U32 R19, R6, 0x1f, RZ ;  /* 0x0000001f06137819 */ /* 0x000fd600000006ff */
.L_x_28:
[----:B-1----:R1:W2:Y:S02]  /*2f60*/  SYNCS.PHASECHK.TRANS64.TRYWAIT P3, [R18+URZ+0xa020], R19 ;  /* 0x00a02013120075a7 */ /* 0x0022a4000806017f */
[----:B--2---:R-:W-:Y:S05]  /*2f70*/  @!P3 NANOSLEEP.SYNCS 0x989680 ;  /* 0x009896800000b95d */ /* 0x004fea0003900000 */
[----:B------:R-:W2:Y:S02]  /*2f80*/  @!P3 SYNCS.PHASECHK.TRANS64 P3, [R18+URZ+0xa020], R19 ;  /* 0x00a020131200b5a7 */ /* 0x000ea4000806007f */
[----:B--2---:R-:W-:Y:S05]  /*2f90*/  @!P3 BRA `(.L_x_28) ;  /* 0xfffffffc00f0b947 */ /* 0x004fea000383ffff */
[----:B------:R-:W-:Y:S05]  /*2fa0*/  @P4 BRA `(.L_x_29) ;  /* 0x0000000000144947 */ /* 0x000fea0003800000 */
[----:B------:R-:W-:Y:S02]  /*2fb0*/  LOP3.LUT P3, RZ, R16, 0x1f, RZ, 0xc0, !PT ;  /* 0x0000001f10ff7812 */ /* 0x000fe4000786c0ff */
[----:B-1----:R-:W-:-:S04]  /*2fc0*/  MOV R19, 0x2000 ;  /* 0x0000200000137802 */ /* 0x002fc80000000f00 */
[----:B------:R2:W-:Y:S07]  /*2fd0*/  SYNCS.ARRIVE.TRANS64 RZ, [R18+URZ+0xa000], R19 ;  /* 0x00a0001312ff79a7 */ /* 0x0005ee000800003f */
[----:B------:R-:W-:Y:S05]  /*2fe0*/  @!P3 BRA `(.L_x_29) ;  /* 0x000000000004b947 */ /* 0x000fea0003800000 */
[----:B------:R-:W-:Y:S01]  /*2ff0*/  BPT.TRAP 0x1 ;  /* 0x000000040000795c */ /* 0x000fe20000300000 */
.L_x_29:
[----:B-12---:R-:W-:Y:S01]  /*3000*/  IMAD R19, R5, 0x2000, R2 ;  /* 0x0000200005137824 */ /* 0x006fe200078e0202 */
[----:B------:R-:W-:Y:S01]  /*3010*/  R2UR UR35, R9 ;  /* 0x00000000092372ca */ /* 0x000fe200000e0000 */
[----:B------:R-:W-:Y:S01]  /*3020*/  UIADD3 UR6, UP0, UR30, 0x1f0, URZ ;  /* 0x000001f01e067890 */ /* 0x000fe2000ff1e03f */
[----:B------:R-:W-:Y:S01]  /*3030*/  R2UR UR33, R18 ;  /* 0x00000000122172ca */ /* 0x000fe200000e0000 */
[----:B------:R-:W-:Y:S01]  /*3040*/  UMOV UR8, 0x0 ;  /* 0x0000000000087882 */ /* 0x000fe20000000000 */
[----:B------:R-:W-:Y:S01]  /*3050*/  R2UR UR32, R19 ;  /* 0x00000000132072ca */ /* 0x000fe200000e0000 */
[----:B------:R-:W-:Y:S01]  /*3060*/  UIADD3.X UR7, URZ, UR31, URZ, UP0, !UPT ;  /* 0x0000001f3f077290 */ /* 0x000fe200087fe43f */
[----:B------:R-:W-:Y:S01]  /*3070*/  VIADD R5, R5, 0x1 ;  /* 0x0000000105057836 */ /* 0x000fe20000000000 */
[----:B------:R-:W-:Y:S01]  /*3080*/  UMOV UR9, 0x10000000 ;  /* 0x1000000000097882 */ /* 0x000fe20000000000 */
[----:B------:R-:W-:-:S03]  /*3090*/  UMOV UR34, URZ ;  /* 0x0000003f00227c82 */ /* 0x000fc60008000000 */
[C---:B------:R-:W-:Y:S02]  /*30a0*/  ISETP.NE.AND P3, PT, R5.reuse, 0x4, PT ;  /* 0x000000040500780c */ /* 0x040fe40003f65270 */
[----:B------:R-:W-:Y:S02]  /*30b0*/  USHF.L.U32 UR35, UR35, 0x6, URZ ;  /* 0x0000000623237899 */ /* 0x000fe4000800063f */
[----:B------:R-:W-:Y:S01]  /*30c0*/  UIADD3 UR33, UR33, 0xa000, URZ ;  /* 0x0000a00021217890 */ /* 0x000fe2000fffe03f */
[----:B------:R-:W-:Y:S01]  /*30d0*/  SEL R19, RZ, 0x1, P3 ;  /* 0x00000001ff137807 */ /* 0x000fe20001800000 */
[----:B------:R-:W-:Y:S01]  /*30e0*/  UIADD3 UR32, UR32, 0x2000, URZ ;  /* 0x0000200020207890 */ /* 0x000fe2000fffe03f */
[----:B------:R-:W-:Y:S02]  /*30f0*/  SEL R5, R5, RZ, P3 ;  /* 0x000000ff05057207 */ /* 0x000fe40001800000 */
[----:B------:R-:W-:-:S06]  /*3100*/  LOP3.LUT R6, R6, R19, RZ, 0x3c, !PT ;  /* 0x0000001306067212 */ /* 0x000fcc00078e3cff */
[----:B------:R2:W-:Y:S02]  /*3110*/  UTMALDG.4D [UR32], [UR6], desc[UR8] ;  /* 0x00000820060075b4 */ /* 0x0005e40008019000 */
[----:B--2---:R-:W-:Y:S01]  /*3120*/  NOP ;  /* 0x0000000000007918 */ /* 0x004fe20000000000 */
.L_x_27:
[----:B------:R-:W-:-:S07]  /*3130*/  VIADD R8, R8, 0xffffffff ;  /* 0xffffffff08087836 */ /* 0x000fce0000000000 */
.L_x_26:
[----:B------:R-:W-:Y:S01]  /*3140*/  IADD3 R17, R17, 0x1, RZ ;  /* 0x0000000111117810 */ /* 0x000fe20007ffe0ff */
[----:B------:R-:W-:Y:S05]  /*3150*/  WARPSYNC.ALL ;  /* 0x0000000000007948 */ /* 0x000fea0003800000 */
[----:B------:R-:W-:-:S04]  /*3160*/  ISETP.NE.AND P3, PT, R17, 0x4, PT ;  /* 0x000000041100780c */ /* 0x000fc80003f65270 */
[----:B-1----:R-:W-:Y:S02]  /*3170*/  SEL R19, RZ, 0x1, P3 ;  /* 0x00000001ff137807 */ /* 0x002fe40001800000 */
[----:B------:R-:W-:Y:S02]  /*3180*/  SEL R17, R17, RZ, P3 ;  /* 0x000000ff11117207 */ /* 0x000fe40001800000 */
[----:B------:R-:W-:Y:S02]  /*3190*/  LOP3.LUT R4, R4, R19, RZ, 0x3c, !PT ;  /* 0x0000001304047212 */ /* 0x000fe400078e3cff */
[----:B------:R-:W-:Y:S01]  /*31a0*/  FMNMX R18, R24, R23, !PT ;  /* 0x0000001718127209 */ /* 0x000fe20007800000 */
[----:B------:R-:W-:Y:S01]  /*31b0*/  ULDC UR6, c[0x0][0x604] ;  /* 0x0001810000067ab9 */ /* 0x000fe20000000800 */
[----:B------:R-:W-:Y:S01]  /*31c0*/  FMNMX R22, R26, R21, !PT ;  /* 0x000000151a167209 */ /* 0x000fe20007800000 */
[----:B------:R-:W-:Y:S01]  /*31d0*/  IMAD R92, R17, 0x8, R2 ;  /* 0x00000008115c7824 */ /* 0x000fe200078e0202 */
[----:B------:R-:W-:-:S02]  /*31e0*/  FMNMX R19, R25, R18, !PT ;  /* 0x0000001219137209 */ /* 0x000fc40007800000 */
[----:B------:R-:W-:Y:S02]  /*31f0*/  FMNMX R89, R27, R22, !PT ;  /* 0x000000161b597209 */ /* 0x000fe40007800000 */
[----:B------:R-:W-:Y:S02]  /*3200*/  FMNMX R18, R28, R19, !PT ;  /* 0x000000131c127209 */ /* 0x000fe40007800000 */
[----:B------:R-:W-:Y:S02]  /*3210*/  FMNMX R22, R30, R89, !PT ;  /* 0x000000591e167209 */ /* 0x000fe40007800000 */
[----:B------:R-:W-:Y:S02]  /*3220*/  FMNMX R19, R29, R18, !PT ;  /* 0x000000121d137209 */ /* 0x000fe40007800000 */
[----:B------:R-:W-:Y:S02]  /*3230*/  FMNMX R89, R31, R22, !PT ;  /* 0x000000161f597209 */ /* 0x000fe40007800000 */
        /* <DEDUP_REMOVED lines=23> */
[----:B------:R-:W-:-:S03]  /*33b0*/  FMNMX R88, R55, R88, !PT ;  /* 0x0000005837587209 */ /* 0x000fc60007800000 */
[----:B------:R-:W1:Y:S04]  /*33c0*/  SHFL.BFLY PT, R19, R22, 0x1, 0x1f ;  /* 0x0c201f0016137f89 */ /* 0x000e6800000e0000 */
[----:B------:R-:W2:Y:S01]  /*33d0*/  SHFL.BFLY PT, R91, R88, 0x1, 0x1f ;  /* 0x0c201f00585b7f89 */ /* 0x000ea200000e0000 */
[----:B-1----:R-:W-:Y:S02]  /*33e0*/  FMNMX R89, R22, R19, !PT ;  /* 0x0000001316597209 */ /* 0x002fe40007800000 */
[----:B--2---:R-:W-:-:S03]  /*33f0*/  FMNMX R91, R88, R91, !PT ;  /* 0x0000005b585b7209 */ /* 0x004fc60007800000 */
[----:B------:R-:W1:Y:S04]  /*3400*/  SHFL.BFLY PT, R18, R89, 0x2, 0x1f ;  /* 0x0c401f0059127f89 */ /* 0x000e6800000e0000 */
[----:B------:R-:W2:Y:S01]  /*3410*/  SHFL.BFLY PT, R90, R91, 0x2, 0x1f ;  /* 0x0c401f005b5a7f89 */ /* 0x000ea200000e0000 */
[----:B-1----:R-:W-:Y:S01]  /*3420*/  FMNMX R18, R89, R18, !PT ;  /* 0x0000001259127209 */ /* 0x002fe20007800000 */
[C---:B------:R-:W-:Y:S02]  /*3430*/  IMAD R89, R7.reuse, 0x8, R14 ;  /* 0x0000000807597824 */ /* 0x040fe400078e020e */
[----:B------:R-:W-:Y:S01]  /*3440*/  VIADD R7, R7, 0x1 ;  /* 0x0000000107077836 */ /* 0x000fe20000000000 */
[----:B--2---:R-:W-:Y:S02]  /*3450*/  FMNMX R19, R91, R90, !PT ;  /* 0x0000005a5b137209 */ /* 0x004fe40007800000 */
[----:B------:R-:W-:-:S02]  /*3460*/  FSETP.NEU.AND P3, PT, R18, -INF , PT ;  /* 0xff8000001200780b */ /* 0x000fc40003f6d000 */
[C---:B------:R-:W-:Y:S02]  /*3470*/  FSETP.NEU.AND P4, PT, R19.reuse, -INF , PT ;  /* 0xff8000001300780b */ /* 0x040fe40003f8d000 */
[----:B------:R-:W-:Y:S02]  /*3480*/  FSEL R90, R18, RZ, P3 ;  /* 0x000000ff125a7208 */ /* 0x000fe40001800000 */
[----:B------:R-:W-:Y:S02]  /*3490*/  FSEL R94, R19, RZ, P4 ;  /* 0x000000ff135e7208 */ /* 0x000fe40002000000 */
[----:B------:R-:W-:Y:S01]  /*34a0*/  PRMT R89, RZ, 0x654, R89 ;  /* 0x00000654ff597816 */ /* 0x000fe20000000059 */
[----:B------:R-:W-:Y:S02]  /*34b0*/  FADD R22, -R90, R23 ;  /* 0x000000175a167221 */ /* 0x000fe40000000100 */
[----:B------:R-:W-:Y:S01]  /*34c0*/  FADD R23, -R94, R21 ;  /* 0x000000155e177221 */ /* 0x000fe20000000100 */
[----:B------:R1:W-:Y:S01]  /*34d0*/  SYNCS.ARRIVE.TRANS64.RED.A1T0 RZ, [R89+URZ], RZ ;  /* 0x000000ff59ff79a7 */ /* 0x0003e2000810043f */
[----:B------:R-:W-:-:S02]  /*34e0*/  FMUL R21, R22, UR6 ;  /* 0x0000000616157c20 */ /* 0x000fc40008400000 */
[----:B------:R-:W-:-:S03]  /*34f0*/  FMUL R23, R23, UR6 ;  /* 0x0000000617177c20 */ /* 0x000fc60008400000 */
[----:B------:R-:W-:Y:S02]  /*3500*/  FSETP.GEU.AND P3, PT, R21, -126, PT ;  /* 0xc2fc00001500780b */ /* 0x000fe40003f6e000 */
[----:B------:R-:W-:Y:S02]  /*3510*/  FSETP.GEU.AND P4, PT, R23, -126, PT ;  /* 0xc2fc00001700780b */ /* 0x000fe40003f8e000 */
[----:B-1----:R-:W-:-:S09]  /*3520*/  SHF.L.U32 R89, R4, 0x1f, RZ ;  /* 0x0000001f04597819 */ /* 0x002fd200000006ff */
[----:B------:R-:W-:Y:S02]  /*3530*/  @!P3 FMUL R21, R21, 0.5 ;  /* 0x3f0000001515b820 */ /* 0x000fe40000400000 */
[----:B------:R-:W-:Y:S02]  /*3540*/  @!P4 FMUL R23, R23, 0.5 ;  /* 0x3f0000001717c820 */ /* 0x000fe40000400000 */
[----:B------:R-:W1:Y:S08]  /*3550*/  MUFU.EX2 R88, R21 ;  /* 0x0000001500587308 */ /* 0x000e700000000800 */
[----:B------:R-:W2:Y:S01]  /*3560*/  MUFU.EX2 R22, R23 ;  /* 0x0000001700167308 */ /* 0x000ea20000000800 */
[----:B-1----:R-:W-:Y:S01]  /*3570*/  @!P3 FMUL R88, R88, R88 ;  /* 0x000000585858b220 */ /* 0x002fe20000400000 */
[----:B------:R-:W-:-:S03]  /*3580*/  ISETP.NE.AND P3, PT, R7, 0x4, PT ;  /* 0x000000040700780c */ /* 0x000fc60003f65270 */
[-C--:B------:R-:W-:Y:S01]  /*3590*/  FMUL R56, R56, R88.reuse ;  /* 0x0000005838387220 */ /* 0x080fe20000400000 */
[-C--:B------:R-:W-:Y:S01]  /*35a0*/  FMUL R57, R57, R88.reuse ;  /* 0x0000005839397220 */ /* 0x080fe20000400000 */
[-C--:B------:R-:W-:Y:S01]  /*35b0*/  FMUL R60, R60, R88.reuse ;  /* 0x000000583c3c7220 */ /* 0x080fe20000400000 */
[----:B------:R-:W-:Y:S01]  /*35c0*/  FMUL R61, R61, R88 ;  /* 0x000000583d3d7220 */ /* 0x000fe20000400000 */
[----:B--2---:R-:W-:Y:S01]  /*35d0*/  @!P4 FMUL R22, R22, R22 ;  /* 0x000000161616c220 */ /* 0x004fe20000400000 */
[-C--:B------:R-:W-:Y:S01]  /*35e0*/  FMUL R64, R64, R88.reuse ;  /* 0x0000005840407220 */ /* 0x080fe20000400000 */
        /* <DEDUP_REMOVED lines=10> */
[----:B------:R-:W-:Y:S01]  /*3690*/  FMUL R85, R85, R88 ;  /* 0x0000005855557220 */ /* 0x000fe20000400000 */
        /* <DEDUP_REMOVED lines=15> */
[----:B------:R-:W-:-:S07]  /*3790*/  FMUL R87, R87, R22 ;  /* 0x0000001657577220 */ /* 0x000fce0000400000 */
.L_x_30:
[----:B-1----:R1:W2:Y:S02]  /*37a0*/  SYNCS.PHASECHK.TRANS64.TRYWAIT P4, [R92+URZ+0xa000], R89 ;  /* 0x00a000595c0075a7 */ /* 0x0022a4000808017f */
[----:B--2---:R-:W-:Y:S05]  /*37b0*/  @!P4 NANOSLEEP.SYNCS 0x989680 ;  /* 0x009896800000c95d */ /* 0x004fea0003900000 */
[----:B------:R-:W2:Y:S02]  /*37c0*/  @!P4 SYNCS.PHASECHK.TRANS64 P4, [R92+URZ+0xa000], R89 ;  /* 0x00a000595c00c5a7 */ /* 0x000ea4000808007f */
[----:B--2---:R-:W-:Y:S05]  /*37d0*/  @!P4 BRA `(.L_x_30) ;  /* 0xfffffffc00f0c947 */ /* 0x004fea000383ffff */
[----:B------:R-:W-:Y:S01]  /*37e0*/  ULDC UR7, c[0x0][0x604] ;  /* 0x0001810000077ab9 */ /* 0x000fe20000000800 */
[----:B------:R-:W-:Y:S01]  /*37f0*/  R2UR UR6, R17 ;  /* 0x00000000110672ca */ /* 0x000fe200000e0000 */
[----:B------:R-:W-:Y:S01]  /*3800*/  FMUL R99, R90, UR7 ;  /* 0x000000075a637c20 */ /* 0x000fe20008400000 */
[----:B------:R-:W-:Y:S01]  /*3810*/  FMUL R93, R94, UR7 ;  /* 0x000000075e5d7c20 */ /* 0x000fe20008400000 */
[----:B------:R-:W-:Y:S01]  /*3820*/  UMOV UR11, 0x40000040 ;  /* 0x40000040000b7882 */ /* 0x000fe20000000000 */
[----:B------:R-:W-:Y:S01]  /*3830*/  SEL R7, R7, RZ, P3 ;  /* 0x000000ff07077207 */ /* 0x000fe20001800000 */
[--C-:B------:R-:W-:Y:S01]  /*3840*/  FFMA R24, R24, UR7, -R99.reuse ;  /* 0x0000000718187c23 */ /* 0x100fe20008000863 */
[--C-:B------:R-:W-:Y:S01]  /*3850*/  FFMA R25, R25, UR7, -R99.reuse ;  /* 0x0000000719197c23 */ /* 0x100fe20008000863 */
[--C-:B------:R-:W-:Y:S01]  /*3860*/  FFMA R28, R28, UR7, -R99.reuse ;  /* 0x000000071c1c7c23 */ /* 0x100fe20008000863 */
[----:B------:R-:W-:Y:S01]  /*3870*/  FFMA R29, R29, UR7, -R99 ;  /* 0x000000071d1d7c23 */ /* 0x000fe20008000863 */
[--C-:B------:R-:W-:Y:S01]  /*3880*/  FFMA R26, R26, UR7, -R93.reuse ;  /* 0x000000071a1a7c23 */ /* 0x100fe2000800085d */
[----:B------:R-:W-:Y:S01]  /*3890*/  FSETP.GEU.AND P5, PT, R24, -126, PT ;  /* 0xc2fc00001800780b */ /* 0x000fe20003fae000 */
[--C-:B------:R-:W-:Y:S01]  /*38a0*/  FFMA R27, R27, UR7, -R93.reuse ;  /* 0x000000071b1b7c23 */ /* 0x100fe2000800085d */
[----:B------:R-:W-:Y:S01]  /*38b0*/  FSETP.GEU.AND P4, PT, R25, -126, PT ;  /* 0xc2fc00001900780b */ /* 0x000fe20003f8e000 */
[--C-:B------:R-:W-:Y:S01]  /*38c0*/  FFMA R30, R30, UR7, -R93.reuse ;  /* 0x000000071e1e7c23 */ /* 0x100fe2000800085d */
[----:B------:R-:W-:Y:S01]  /*38d0*/  FSETP.GEU.AND P6, PT, R28, -126, PT ;  /* 0xc2fc00001c00780b */ /* 0x000fe20003fce000 */
[----:B------:R-:W-:Y:S01]  /*38e0*/  FFMA R31, R31, UR7, -R93 ;  /* 0x000000071f1f7c23 */ /* 0x000fe2000800085d */
[--C-:B------:R-:W-:Y:S01]  /*38f0*/  FFMA R32, R32, UR7, -R99.reuse ;  /* 0x0000000720207c23 */ /* 0x100fe20008000863 */
[--C-:B------:R-:W-:Y:S01]  /*3900*/  FFMA R33, R33, UR7, -R99.reuse ;  /* 0x0000000721217c23 */ /* 0x100fe20008000863 */
[--C-:B------:R-:W-:Y:S01]  /*3910*/  FFMA R36, R36, UR7, -R99.reuse ;  /* 0x0000000724247c23 */ /* 0x100fe20008000863 */
[----:B------:R-:W-:Y:S01]  /*3920*/  FFMA R37, R37, UR7, -R99 ;  /* 0x0000000725257c23 */ /* 0x000fe20008000863 */
[--C-:B------:R-:W-:Y:S01]  /*3930*/  FFMA R34, R34, UR7, -R93.reuse ;  /* 0x0000000722227c23 */ /* 0x100fe2000800085d */
[----:B------:R-:W-:Y:S01]  /*3940*/  ULEA UR6, UR6, UR14, 0x9 ;  /* 0x0000000e06067291 */ /* 0x000fe2000f8e483f */
[--C-:B------:R-:W-:Y:S01]  /*3950*/  FFMA R35, R35, UR7, -R93.reuse ;  /* 0x0000000723237c23 */ /* 0x100fe2000800085d */
[----:B------:R-:W-:Y:S01]  /*3960*/  @!P5 FMUL R24, R24, 0.5 ;  /* 0x3f0000001818d820 */ /* 0x000fe20000400000 */
[--C-:B------:R-:W-:Y:S01]  /*3970*/  FFMA R38, R38, UR7, -R93.reuse ;  /* 0x0000000726267c23 */ /* 0x100fe2000800085d */
[----:B------:R-:W-:Y:S01]  /*3980*/  @!P4 FMUL R25, R25, 0.5 ;  /* 0x3f0000001919c820 */ /* 0x000fe20000400000 */
[----:B------:R-:W-:Y:S01]  /*3990*/  FFMA R39, R39, UR7, -R93 ;  /* 0x0000000727277c23 */ /* 0x000fe2000800085d */
[----:B------:R-:W2:Y:S01]  /*39a0*/  MUFU.EX2 R23, R24 ;  /* 0x0000001800177308 */ /* 0x000ea20000000800 */
[----:B------:R-:W-:Y:S01]  /*39b0*/  @!P6 FMUL R28, R28, 0.5 ;  /* 0x3f0000001c1ce820 */ /* 0x000fe20000400000 */
[----:B------:R-:W-:Y:S01]  /*39c0*/  UMOV UR10, UR6 ;  /* 0x00000006000a7c82 */ /* 0x000fe20008000000 */
[----:B------:R-:W-:Y:S01]  /*39d0*/  UIADD3 UR8, UR6, 0x80, URZ ;  /* 0x0000008006087890 */ /* 0x000fe2000fffe03f */
[----:B------:R-:W-:Y:S01]  /*39e0*/  FFMA R44, R44, UR7, -R99 ;  /* 0x000000072c2c7c23 */ /* 0x000fe20008000863 */
[----:B------:R-:W-:Y:S01]  /*39f0*/  FFMA R42, R42, UR7, -R93 ;  /* 0x000000072a2a7c23 */ /* 0x000fe2000800085d */
[----:B------:R-:W-:Y:S01]  /*3a00*/  FFMA R45, R45, UR7, -R99 ;  /* 0x000000072d2d7c23 */ /* 0x000fe20008000863 */
[--C-:B------:R-:W-:Y:S01]  /*3a10*/  FFMA R46, R46, UR7, -R93.reuse ;  /* 0x000000072e2e7c23 */ /* 0x100fe2000800085d */
[----:B-1----:R-:W1:Y:S01]  /*3a20*/  MUFU.EX2 R92, R25 ;  /* 0x00000019005c7308 */ /* 0x002e620000000800 */
[----:B------:R-:W-:Y:S01]  /*3a30*/  FFMA R47, R47, UR7, -R93 ;  /* 0x000000072f2f7c23 */ /* 0x000fe2000800085d */
[--C-:B------:R-:W-:Y:S01]  /*3a40*/  FFMA R48, R48, UR7, -R99.reuse ;  /* 0x0000000730307c23 */ /* 0x100fe20008000863 */
[--C-:B------:R-:W-:Y:S01]  /*3a50*/  FFMA R49, R49, UR7, -R99.reuse ;  /* 0x0000000731317c23 */ /* 0x100fe20008000863 */
[----:B------:R-:W-:Y:S01]  /*3a60*/  FFMA R52, R52, UR7, -R99 ;  /* 0x0000000734347c23 */ /* 0x000fe20008000863 */
[--C-:B------:R-:W-:Y:S01]  /*3a70*/  FFMA R50, R50, UR7, -R93.reuse ;  /* 0x0000000732327c23 */ /* 0x100fe2000800085d */
[--C-:B------:R-:W-:Y:S01]  /*3a80*/  FFMA R51, R51, UR7, -R93.reuse ;  /* 0x0000000733337c23 */ /* 0x100fe2000800085d */
[--C-:B------:R-:W-:Y:S01]  /*3a90*/  FFMA R55, R55, UR7, -R93.reuse ;  /* 0x0000000737377c23 */ /* 0x100fe2000800085d */
[----:B------:R3:W4:Y:S01]  /*3aa0*/  MUFU.EX2 R21, R28 ;  /* 0x0000001c00157308 */ /* 0x0007220000000800 */
[----:B--2---:R-:W-:Y:S01]  /*3ab0*/  @!P5 FMUL R23, R23, R23 ;  /* 0x000000171717d220 */ /* 0x004fe20000400000 */
[----:B------:R-:W-:Y:S01]  /*3ac0*/  FSETP.GEU.AND P5, PT, R29, -126, PT ;  /* 0xc2fc00001d00780b */ /* 0x000fe20003fae000 */
[----:B------:R-:W-:Y:S01]  /*3ad0*/  FFMA R54, R54, UR7, -R93 ;  /* 0x0000000736367c23 */ /* 0x000fe2000800085d */
[----:B------:R-:W-:-:S02]  /*3ae0*/  VIADD R17, R17, 0x1 ;  /* 0x0000000111117836 */ /* 0x000fc40000000000 */
[----:B------:R-:W-:Y:S01]  /*3af0*/  FFMA R15, R88, R15, R23 ;  /* 0x0000000f580f7223 */ /* 0x000fe20000000017 */
[----:B-1----:R-:W-:Y:S01]  /*3b00*/  @!P4 FMUL R92, R92, R92 ;  /* 0x0000005c5c5cc220 */ /* 0x002fe20000400000 */
[----:B------:R-:W-:Y:S01]  /*3b10*/  FSETP.GEU.AND P4, PT, R26, -126, PT ;  /* 0xc2fc00001a00780b */ /* 0x000fe20003f8e000 */
[----:B---3--:R-:W-:-:S03]  /*3b20*/  FFMA R28, R40, UR7, -R99 ;  /* 0x00000007281c7c23 */ /* 0x008fc60008000863 */
[----:B------:R-:W-:-:S03]  /*3b30*/  F2FP.F16.F32.PACK_AB R24, R92, R23 ;  /* 0x000000175c18723e */ /* 0x000fc600000000ff */
[----:B------:R-:W-:Y:S01]  /*3b40*/  @!P5 FMUL R29, R29, 0.5 ;  /* 0x3f0000001d1dd820 */ /* 0x000fe20000400000 */
[----:B------:R-:W-:Y:S01]  /*3b50*/  FADD R92, R15, R92 ;  /* 0x0000005c0f5c7221 */ /* 0x000fe20000000000 */
[----:B----4-:R-:W-:Y:S01]  /*3b60*/  @!P6 FMUL R21, R21, R21 ;  /* 0x000000151515e220 */ /* 0x010fe20000400000 */
[----:B------:R-:W-:Y:S01]  /*3b70*/  FSETP.GEU.AND P6, PT, R27, -126, PT ;  /* 0xc2fc00001b00780b */ /* 0x000fe20003fce000 */
[----:B------:R1:W2:Y:S02]  /*3b80*/  MUFU.EX2 R90, R29 ;  /* 0x0000001d005a7308 */ /* 0x0002a40000000800 */
[----:B------:R-:W-:-:S06]  /*3b90*/  @!P4 FMUL R26, R26, 0.5 ;  /* 0x3f0000001a1ac820 */ /* 0x000fcc0000400000 */
[----:B------:R3:W4:Y:S01]  /*3ba0*/  MUFU.EX2 R91, R26 ;  /* 0x0000001a005b7308 */ /* 0x0007220000000800 */
[----:B-1----:R-:W-:-:S03]  /*3bb0*/  FFMA R29, R41, UR7, -R99 ;  /* 0x00000007291d7c23 */ /* 0x002fc60008000863 */
[----:B------:R-:W-:-:S04]  /*3bc0*/  @!P6 FMUL R27, R27, 0.5 ;  /* 0x3f0000001b1be820 */ /* 0x000fc80000400000 */
[----:B------:R-:W1:Y:S01]  /*3bd0*/  MUFU.EX2 R98, R27 ;  /* 0x0000001b00627308 */ /* 0x000e620000000800 */
[----:B--2---:R-:W-:Y:S01]  /*3be0*/  @!P5 FMUL R90, R90, R90 ;  /* 0x0000005a5a5ad220 */ /* 0x004fe20000400000 */
[----:B------:R-:W-:-:S04]  /*3bf0*/  FSETP.GEU.AND P5, PT, R30, -126, PT ;  /* 0xc2fc00001e00780b */ /* 0x000fc80003fae000 */
[----:B---3--:R-:W-:Y:S01]  /*3c00*/  F2FP.F16.F32.PACK_AB R26, R90, R21 ;  /* 0x000000155a1a723e */ /* 0x008fe200000000ff */
[----:B------:R-:W-:Y:S01]  /*3c10*/  FADD R21, R92, R21 ;  /* 0x000000155c157221 */ /* 0x000fe20000000000 */
[----:B----4-:R-:W-:Y:S01]  /*3c20*/  @!P4 FMUL R91, R91, R91 ;  /* 0x0000005b5b5bc220 */ /* 0x010fe20000400000 */
[----:B------:R-:W-:Y:S02]  /*3c30*/  FSETP.GEU.AND P4, PT, R31, -126, PT ;  /* 0xc2fc00001f00780b */ /* 0x000fe40003f8e000 */
[----:B------:R-:W-:Y:S01]  /*3c40*/  FADD R90, R21, R90 ;  /* 0x0000005a155a7221 */ /* 0x000fe20000000000 */
[----:B------:R-:W-:-:S03]  /*3c50*/  FFMA R13, R22, R13, R91 ;  /* 0x0000000d160d7223 */ /* 0x000fc6000000005b */
[----:B------:R-:W-:Y:S01]  /*3c60*/  @!P5 FMUL R30, R30, 0.5 ;  /* 0x3f0000001e1ed820 */ /* 0x000fe20000400000 */
[----:B-1----:R-:W-:Y:S01]  /*3c70*/  @!P6 FMUL R98, R98, R98 ;  /* 0x000000626262e220 */ /* 0x002fe20000400000 */
[----:B------:R-:W-:Y:S02]  /*3c80*/  FSETP.GEU.AND P6, PT, R32, -126, PT ;  /* 0xc2fc00002000780b */ /* 0x000fe40003fce000 */
[----:B------:R-:W1:Y:S02]  /*3c90*/  MUFU.EX2 R89, R30 ;  /* 0x0000001e00597308 */ /* 0x000e640000000800 */
[----:B------:R-:W-:Y:S01]  /*3ca0*/  F2FP.F16.F32.PACK_AB R25, R98, R91 ;  /* 0x0000005b6219723e */ /* 0x000fe200000000ff */
[----:B------:R-:W-:Y:S01]  /*3cb0*/  @!P4 FMUL R31, R31, 0.5 ;  /* 0x3f0000001f1fc820 */ /* 0x000fe20000400000 */
[----:B------:R-:W-:Y:S01]  /*3cc0*/  FADD R98, R13, R98 ;  /* 0x000000620d627221 */ /* 0x000fe20000000000 */
[C---:B------:R-:W-:Y:S01]  /*3cd0*/  LEA R13, R7.reuse, R14, 0x3 ;  /* 0x0000000e070d7211 */ /* 0x040fe200078e18ff */
[----:B------:R-:W-:-:S02]  /*3ce0*/  VIADD R7, R7, 0x1 ;  /* 0x0000000107077836 */ /* 0x000fc40000000000 */
[----:B------:R-:W2:Y:S01]  /*3cf0*/  MUFU.EX2 R94, R31 ;  /* 0x0000001f005e7308 */ /* 0x000ea20000000800 */
[----:B------:R-:W-:Y:S02]  /*3d00*/  PRMT R13, RZ, 0x654, R13 ;  /* 0x00000654ff0d7816 */ /* 0x000fe4000000000d */
[----:B------:R-:W-:Y:S01]  /*3d10*/  @!P6 FMUL R32, R32, 0.5 ;  /* 0x3f0000002020e820 */ /* 0x000fe20000400000 */
[----:B------:R-:W-:-:S04]  /*3d20*/  ISETP.NE.AND P3, PT, R7, 0x4, PT ;  /* 0x000000040700780c */ /* 0x000fc80003f65270 */
[----:B------:R-:W3:Y:S01]  /*3d30*/  MUFU.EX2 R95, R32 ;  /* 0x00000020005f7308 */ /* 0x000ee20000000800 */
[----:B-1----:R-:W-:Y:S01]  /*3d40*/  @!P5 FMUL R89, R89, R89 ;  /* 0x000000595959d220 */ /* 0x002fe20000400000 */
[----:B------:R-:W-:Y:S02]  /*3d50*/  FSETP.GEU.AND P5, PT, R33, -126, PT ;  /* 0xc2fc00002100780b */ /* 0x000fe40003fae000 */
[----:B------:R-:W-:Y:S01]  /*3d60*/  SEL R7, R7, RZ, P3 ;  /* 0x000000ff07077207 */ /* 0x000fe20001800000 */
[----:B--2---:R-:W-:Y:S01]  /*3d70*/  @!P4 FMUL R94, R94, R94 ;  /* 0x0000005e5e5ec220 */ /* 0x004fe20000400000 */
[----:B------:R-:W-:-:S04]  /*3d80*/  FSETP.GEU.AND P4, PT, R36, -126, PT ;  /* 0xc2fc00002400780b */ /* 0x000fc80003f8e000 */
[----:B------:R-:W-:-:S05]  /*3d90*/  F2FP.F16.F32.PACK_AB R27, R94, R89 ;  /* 0x000000595e1b723e */ /* 0x000fca00000000ff */
[----:B------:R-:W-:Y:S01]  /*3da0*/  @!P5 FMUL R33, R33, 0.5 ;  /* 0x3f0000002121d820 */ /* 0x000fe20000400000 */
[----:B------:R-:W-:Y:S01]  /*3db0*/  FADD R89, R98, R89 ;  /* 0x0000005962597221 */ /* 0x000fe20000000000 */
[----:B---3--:R-:W-:Y:S01]  /*3dc0*/  @!P6 FMUL R95, R95, R95 ;  /* 0x0000005f5f5fe220 */ /* 0x008fe20000400000 */
[----:B------:R-:W-:Y:S01]  /*3dd0*/  FSETP.GEU.AND P6, PT, R37, -126, PT ;  /* 0xc2fc00002500780b */ /* 0x000fe20003fce000 */
[----:B------:R-:W1:Y:S01]  /*3de0*/  MUFU.EX2 R96, R33 ;  /* 0x0000002100607308 */ /* 0x000e620000000800 */
[----:B------:R-:W-:Y:S01]  /*3df0*/  WARPGROUP.ARRIVE ;  /* 0x00000000000079c5 */ /* 0x000fe20000000000 */
[----:B------:R-:W-:Y:S01]  /*3e00*/  FADD R89, R89, R94 ;  /* 0x0000005e59597221 */ /* 0x000fe20000000000 */
[----:B------:R-:W-:-:S04]  /*3e10*/  @!P4 FMUL R36, R36, 0.5 ;  /* 0x3f0000002424c820 */ /* 0x000fc80000400000 */
[----:B------:R-:W-:Y:S01]  /*3e20*/  HGMMA.64x64x16.F32 R56, R24, gdesc[UR8].tnspB, R56, gsb0 ;  /* 0x40e0000818387df0 */ /* 0x000fe20008000838 */
[----:B------:R-:W2:Y:S01]  /*3e30*/  MUFU.EX2 R97, R36 ;  /* 0x0000002400617308 */ /* 0x000ea20000000800 */
[----:B------:R-:W-:Y:S01]  /*3e40*/  UMOV UR10, UR8 ;  /* 0x00000008000a7c82 */ /* 0x000fe20008000000 */
[----:B------:R-:W-:Y:S01]  /*3e50*/  UMOV UR11, 0x40000040 ;  /* 0x40000040000b7882 */ /* 0x000fe20000000000 */
[----:B------:R-:W-:Y:S01]  /*3e60*/  UIADD3 UR8, UR6, 0x100, URZ ;  /* 0x0000010006087890 */ /* 0x000fe2000fffe03f */
[----:B------:R-:W-:Y:S01]  /*3e70*/  @!P6 FMUL R37, R37, 0.5 ;  /* 0x3f0000002525e820 */ /* 0x000fe20000400000 */
[----:B------:R-:W-:-:S03]  /*3e80*/  UIADD3 UR6, UR6, 0x180, URZ ;  /* 0x0000018006067890 */ /* 0x000fc6000fffe03f */
[----:B------:R-:W3:Y:S01]  /*3e90*/  MUFU.EX2 R100, R37 ;  /* 0x0000002500647308 */ /* 0x000ee20000000800 */
[----:B-1----:R-:W-:Y:S01]  /*3ea0*/  @!P5 FMUL R96, R96, R96 ;  /* 0x000000606060d220 */ /* 0x002fe20000400000 */
[----:B------:R-:W-:Y:S01]  /*3eb0*/  FSETP.GEU.AND P5, PT, R34, -126, PT ;  /* 0xc2fc00002200780b */ /* 0x000fe20003fae000 */
[----:B--2---:R-:W-:Y:S01]  /*3ec0*/  @!P4 FMUL R97, R97, R97 ;  /* 0x000000616161c220 */ /* 0x004fe20000400000 */
[----:B------:R-:W-:-:S11]  /*3ed0*/  FSETP.GEU.AND P4, PT, R35, -126, PT ;  /* 0xc2fc00002300780b */ /* 0x000fd60003f8e000 */
[----:B------:R-:W-:Y:S01]  /*3ee0*/  @!P5 FMUL R34, R34, 0.5 ;  /* 0x3f0000002222d820 */ /* 0x000fe20000400000 */
[----:B---3--:R-:W-:Y:S01]  /*3ef0*/  @!P6 FMUL R100, R100, R100 ;  /* 0x000000646464e220 */ /* 0x008fe20000400000 */
[----:B------:R-:W-:Y:S02]  /*3f00*/  FSETP.GEU.AND P6, PT, R38, -126, PT ;  /* 0xc2fc00002600780b */ /* 0x000fe40003fce000 */
[----:B------:R-:W1:Y:S02]  /*3f10*/  MUFU.EX2 R102, R34 ;  /* 0x0000002200667308 */ /* 0x000e640000000800 */
[----:B------:R-:W-:Y:S01]  /*3f20*/  F2FP.F16.F32.PACK_AB R30, R100, R97 ;  /* 0x00000061641e723e */ /* 0x000fe200000000ff */
[----:B------:R-:W-:-:S05]  /*3f30*/  @!P4 FMUL R35, R35, 0.5 ;  /* 0x3f0000002323c820 */ /* 0x000fca0000400000 */
[----:B------:R-:W2:Y:S03]  /*3f40*/  MUFU.EX2 R101, R35 ;  /* 0x0000002300657308 */ /* 0x000ea60000000800 */
[----:B------:R-:W-:-:S05]  /*3f50*/  @!P6 FMUL R38, R38, 0.5 ;  /* 0x3f0000002626e820 */ /* 0x000fca0000400000 */
        /* <DEDUP_REMOVED lines=8> */
[----:B------:R-:W1:Y:S01]  /*3fe0*/  MUFU.EX2 R40, R39 ;  /* 0x0000002700287308 */ /* 0x000e620000000800 */
[----:B------:R-:W-:-:S07]  /*3ff0*/  @!P4 FMUL R28, R28, 0.5 ;  /* 0x3f0000001c1cc820 */ /* 0x000fce0000400000 */
[----:B------:R2:W3:Y:S03]  /*4000*/  MUFU.EX2 R41, R28 ;  /* 0x0000001c00297308 */ /* 0x0004e60000000800 */
[----:B------:R-:W-:Y:S01]  /*4010*/  @!P6 FMUL R29, R29, 0.5 ;  /* 0x3f0000001d1de820 */ /* 0x000fe20000400000 */
[----:B------:R-:W-:Y:S02]  /*4020*/  WARPGROUP.DEPBAR.LE gsb0, 0x0 ;  /* 0x00008000000079c5 */ /* 0x000fe40000010000 */
[----:B-1----:R-:W-:Y:S02]  /*4030*/  @!P5 FMUL R40, R40, R40 ;  /* 0x000000282828d220 */ /* 0x002fe40000400000 */
[----:B------:R1:W4:Y:S01]  /*4040*/  MUFU.EX2 R24, R29 ;  /* 0x0000001d00187308 */ /* 0x0003220000000800 */
[----:B--2---:R-:W-:Y:S01]  /*4050*/  F2FP.F16.F32.PACK_AB R28, R96, R95 ;  /* 0x0000005f601c723e */ /* 0x004fe200000000ff */
[----:B------:R-:W-:Y:S01]  /*4060*/  FFMA R27, R43, UR7, -R93 ;  /* 0x000000072b1b7c23 */ /* 0x000fe2000800085d */
[----:B------:R-:W-:Y:S01]  /*4070*/  FSETP.GEU.AND P5, PT, R44, -126, PT ;  /* 0xc2fc00002c00780b */ /* 0x000fe20003fae000 */
[----:B------:R-:W-:Y:S01]  /*4080*/  FFMA R43, R53, UR7, -R99 ;  /* 0x00000007352b7c23 */ /* 0x000fe20008000863 */
[----:B------:R-:W-:Y:S01]  /*4090*/  F2FP.F16.F32.PACK_AB R31, R40, R103 ;  /* 0x00000067281f723e */ /* 0x000fe200000000ff */
[----:B------:R-:W-:Y:S01]  /*40a0*/  UMOV UR7, 0x40000040 ;  /* 0x4000004000077882 */ /* 0x000fe20000000000 */
[----:B---3--:R-:W-:Y:S01]  /*40b0*/  @!P4 FMUL R41, R41, R41 ;  /* 0x000000292929c220 */ /* 0x008fe20000400000 */
[----:B------:R-:W-:Y:S01]  /*40c0*/  FSETP.GEU.AND P4, PT, R45, -126, PT ;  /* 0xc2fc00002d00780b */ /* 0x000fe20003f8e000 */
[----:B------:R-:W-:Y:S01]  /*40d0*/  FADD R95, R90, R95 ;  /* 0x0000005f5a5f7221 */ /* 0x000fe20000000000 */
[----:B-1----:R-:W-:Y:S01]  /*40e0*/  F2FP.F16.F32.PACK_AB R29, R101, R102 ;  /* 0x00000066651d723e */ /* 0x002fe200000000ff */
[----:B------:R-:W-:-:S02]  /*40f0*/  FADD R102, R89, R102 ;  /* 0x0000006659667221 */ /* 0x000fc40000000000 */
[----:B------:R-:W-:Y:S01]  /*4100*/  FADD R96, R95, R96 ;  /* 0x000000605f607221 */ /* 0x000fe20000000000 */
[----:B------:R-:W-:Y:S01]  /*4110*/  WARPGROUP.ARRIVE ;  /* 0x00000000000079c5 */ /* 0x000fe20000000000 */
[----:B------:R-:W-:Y:S01]  /*4120*/  FADD R102, R102, R101 ;  /* 0x0000006566667221 */ /* 0x000fe20000000000 */
[----:B------:R-:W-:Y:S01]  /*4130*/  @!P5 FMUL R44, R44, 0.5 ;  /* 0x3f0000002c2cd820 */ /* 0x000fe20000400000 */
[----:B----4-:R-:W-:Y:S01]  /*4140*/  @!P6 FMUL R24, R24, R24 ;  /* 0x000000181818e220 */ /* 0x010fe20000400000 */
[----:B------:R-:W-:Y:S01]  /*4150*/  FSETP.GEU.AND P6, PT, R42, -126, PT ;  /* 0xc2fc00002a00780b */ /* 0x000fe20003fce000 */
[----:B------:R-:W-:Y:S01]  /*4160*/  FADD R97, R96, R97 ;  /* 0x0000006160617221 */ /* 0x000fe20000000000 */
[----:B------:R-:W-:Y:S01]  /*4170*/  HGMMA.64x64x16.F32 R56, R28, gdesc[UR8].tnspB, R56, gsb0 ;  /* 0x40e000081c387df0 */ /* 0x000fe20008000838 */
[----:B------:R-:W-:Y:S01]  /*4180*/  @!P4 FMUL R45, R45, 0.5 ;  /* 0x3f0000002d2dc820 */ /* 0x000fe20000400000 */
[----:B------:R-:W1:Y:S01]  /*4190*/  MUFU.EX2 R26, R44 ;  /* 0x0000002c001a7308 */ /* 0x000e620000000800 */
[----:B------:R-:W-:Y:S01]  /*41a0*/  F2FP.F16.F32.PACK_AB R32, R24, R41 ;  /* 0x000000291820723e */ /* 0x000fe200000000ff */
[----:B------:R-:W-:Y:S01]  /*41b0*/  UMOV UR10, UR8 ;  /* 0x00000008000a7c82 */ /* 0x000fe20008000000 */
[----:B------:R-:W-:Y:S01]  /*41c0*/  UMOV UR11, 0x40000040 ;  /* 0x40000040000b7882 */ /* 0x000fe20000000000 */
[----:B------:R-:W-:Y:S01]  /*41d0*/  FADD R103, R102, R103 ;  /* 0x0000006766677221 */ /* 0x000fe20000000000 */
[----:B------:R-:W-:-:S03]  /*41e0*/  FADD R100, R97, R100 ;  /* 0x0000006461647221 */ /* 0x000fc60000000000 */
[----:B------:R-:W2:Y:S01]  /*41f0*/  MUFU.EX2 R25, R45 ;  /* 0x0000002d00197308 */ /* 0x000ea20000000800 */
[----:B------:R-:W-:Y:S01]  /*4200*/  @!P6 FMUL R42, R42, 0.5 ;  /* 0x3f0000002a2ae820 */ /* 0x000fe20000400000 */
[----:B------:R-:W-:Y:S01]  /*4210*/  FADD R103, R103, R40 ;  /* 0x0000002867677221 */ /* 0x000fe20000000000 */
[----:B------:R-:W-:-:S04]  /*4220*/  FADD R41, R100, R41 ;  /* 0x0000002964297221 */ /* 0x000fc80000000000 */
[----:B------:R-:W-:Y:S01]  /*4230*/  FADD R41, R41, R24 ;  /* 0x0000001829297221 */ /* 0x000fe20000000000 */
[----:B------:R-:W3:Y:S01]  /*4240*/  MUFU.EX2 R42, R42 ;  /* 0x0000002a002a7308 */ /* 0x000ee20000000800 */
[----:B-1----:R-:W-:Y:S01]  /*4250*/  @!P5 FMUL R26, R26, R26 ;  /* 0x0000001a1a1ad220 */ /* 0x002fe20000400000 */
[----:B------:R-:W-:Y:S01]  /*4260*/  FSETP.GEU.AND P5, PT, R27, -126, PT ;  /* 0xc2fc00001b00780b */ /* 0x000fe20003fae000 */
[----:B--2---:R-:W-:Y:S01]  /*4270*/  @!P4 FMUL R25, R25, R25 ;  /* 0x000000191919c220 */ /* 0x004fe20000400000 */
[----:B------:R-:W-:-:S04]  /*4280*/  FSETP.GEU.AND P4, PT, R46, -126, PT ;  /* 0xc2fc00002e00780b */ /* 0x000fc80003f8e000 */
[----:B------:R-:W-:-:S07]  /*4290*/  F2FP.F16.F32.PACK_AB R34, R25, R26 ;  /* 0x0000001a1922723e */ /* 0x000fce00000000ff */
[----:B------:R-:W-:Y:S01]  /*42a0*/  @!P5 FMUL R27, R27, 0.5 ;  /* 0x3f0000001b1bd820 */ /* 0x000fe20000400000 */
[----:B------:R-:W-:Y:S01]  /*42b0*/  FADD R26, R41, R26 ;  /* 0x0000001a291a7221 */ /* 0x000fe20000000000 */
[----:B---3--:R-:W-:Y:S01]  /*42c0*/  @!P6 FMUL R42, R42, R42 ;  /* 0x0000002a2a2ae220 */ /* 0x008fe20000400000 */
[----:B------:R-:W-:Y:S02]  /*42d0*/  FSETP.GEU.AND P6, PT, R47, -126, PT ;  /* 0xc2fc00002f00780b */ /* 0x000fe40003fce000 */
[----:B------:R-:W-:Y:S01]  /*42e0*/  FADD R25, R26, R25 ;  /* 0x000000191a197221 */ /* 0x000fe20000000000 */
[----:B------:R-:W1:Y:S01]  /*42f0*/  MUFU.EX2 R27, R27 ;  /* 0x0000001b001b7308 */ /* 0x000e620000000800 */
[----:B------:R-:W-:-:S09]  /*4300*/  @!P4 FMUL R46, R46, 0.5 ;  /* 0x3f0000002e2ec820 */ /* 0x000fd20000400000 */
[----:B------:R-:W-:Y:S01]  /*4310*/  @!P6 FMUL R47, R47, 0.5 ;  /* 0x3f0000002f2fe820 */ /* 0x000fe20000400000 */
[----:B-1----:R-:W-:Y:S01]  /*4320*/  @!P5 FMUL R27, R27, R27 ;  /* 0x0000001b1b1bd220 */ /* 0x002fe20000400000 */
[----:B------:R-:W-:-:S04]  /*4330*/  FSETP.GEU.AND P5, PT, R48, -126, PT ;  /* 0xc2fc00003000780b */ /* 0x000fc80003fae000 */
[----:B------:R-:W-:Y:S01]  /*4340*/  F2FP.F16.F32.PACK_AB R33, R27, R42 ;  /* 0x0000002a1b21723e */ /* 0x000fe200000000ff */
[----:B------:R-:W-:-:S04]  /*4350*/  FADD R42, R103, R42 ;  /* 0x0000002a672a7221 */ /* 0x000fc80000000000 */
[----:B------:R-:W-:-:S04]  /*4360*/  FADD R27, R42, R27 ;  /* 0x0000001b2a1b7221 */ /* 0x000fc80000000000 */
[----:B------:R-:W-:Y:S01]  /*4370*/  @!P5 FMUL R48, R48, 0.5 ;  /* 0x3f0000003030d820 */ /* 0x000fe20000400000 */
[----:B------:R-:W-:Y:S02]  /*4380*/  WARPGROUP.DEPBAR.LE gsb0, 0x0 ;  /* 0x00008000000079c5 */ /* 0x000fe40000010000 */
[----:B------:R-:W1:Y:S08]  /*4390*/  MUFU.EX2 R28, R46 ;  /* 0x0000002e001c7308 */ /* 0x000e700000000800 */
[----:B------:R-:W2:Y:S08]  /*43a0*/  MUFU.EX2 R31, R47 ;  /* 0x0000002f001f7308 */ /* 0x000eb00000000800 */
        /* <DEDUP_REMOVED lines=9> */
[----:B------:R-:W-:Y:S01]  /*4440*/  WARPGROUP.ARRIVE ;  /* 0x00000000000079c5 */ /* 0x000fe20000000000 */
[----:B------:R-:W1:Y:S01]  /*4450*/  MUFU.EX2 R29, R49 ;  /* 0x00000031001d7308 */ /* 0x000e620000000800 */
[----:B------:R-:W-:Y:S01]  /*4460*/  FSETP.GEU.AND P5, PT, R52, -126, PT ;  /* 0xc2fc00003400780b */ /* 0x000fe20003fae000 */
[----:B------:R-:W-:Y:S01]  /*4470*/  FADD R31, R28, R31 ;  /* 0x0000001f1c1f7221 */ /* 0x000fe20000000000 */
[----:B------:R-:W-:Y:S02]  /*4480*/  @!P6 FMUL R43, R43, 0.5 ;  /* 0x3f0000002b2be820 */ /* 0x000fe40000400000 */
[----:B------:R-:W-:Y:S04]  /*4490*/  HGMMA.64x64x16.F32 R56, R32, gdesc[UR8].tnspB, R56, gsb0 ;  /* 0x40e0000820387df0 */ /* 0x000fe80008000838 */
[----:B------:R-:W2:Y:S05]  /*44a0*/  MUFU.EX2 R43, R43 ;  /* 0x0000002b002b7308 */ /* 0x000eaa0000000800 */
[----:B------:R-:W-:Y:S01]  /*44b0*/  @!P5 FMUL R52, R52, 0.5 ;  /* 0x3f0000003434d820 */ /* 0x000fe20000400000 */
[----:B-1----:R-:W-:Y:S01]  /*44c0*/  @!P4 FMUL R29, R29, R29 ;  /* 0x0000001d1d1dc220 */ /* 0x002fe20000400000 */
[----:B------:R-:W-:-:S04]  /*44d0*/  FSETP.GEU.AND P4, PT, R50, -126, PT ;  /* 0xc2fc00003200780b */ /* 0x000fc80003f8e000 */
[----:B------:R-:W-:Y:S01]  /*44e0*/  F2FP.F16.F32.PACK_AB R36, R29, R30 ;  /* 0x0000001e1d24723e */ /* 0x000fe200000000ff */
[----:B------:R-:W-:Y:S01]  /*44f0*/  FADD R30, R25, R30 ;  /* 0x0000001e191e7221 */ /* 0x000fe20000000000 */
[----:B--2---:R-:W-:Y:S01]  /*4500*/  @!P6 FMUL R43, R43, R43 ;  /* 0x0000002b2b2be220 */ /* 0x004fe20000400000 */
[----:B------:R-:W-:Y:S02]  /*4510*/  FSETP.GEU.AND P6, PT, R51, -126, PT ;  /* 0xc2fc00003300780b */ /* 0x000fe40003fce000 */
[----:B------:R-:W-:-:S04]  /*4520*/  FADD R29, R30, R29 ;  /* 0x0000001d1e1d7221 */ /* 0x000fc80000000000 */
[----:B------:R-:W-:-:S07]  /*4530*/  @!P4 FMUL R50, R50, 0.5 ;  /* 0x3f0000003232c820 */ /* 0x000fce0000400000 */
[----:B------:R-:W-:Y:S01]  /*4540*/  @!P6 FMUL R51, R51, 0.5 ;  /* 0x3f0000003333e820 */ /* 0x000fe20000400000 */
[----:B------:R-:W-:Y:S02]  /*4550*/  WARPGROUP.DEPBAR.LE gsb0, 0x0 ;  /* 0x00008000000079c5 */ /* 0x000fe40000010000 */
[----:B------:R-:W1:Y:S08]  /*4560*/  MUFU.EX2 R32, R52 ;  /* 0x0000003400207308 */ /* 0x000e700000000800 */
[----:B------:R-:W2:Y:S08]  /*4570*/  MUFU.EX2 R34, R50 ;  /* 0x0000003200227308 */ /* 0x000eb00000000800 */
[----:B------:R-:W3:Y:S01]  /*4580*/  MUFU.EX2 R35, R51 ;  /* 0x0000003300237308 */ /* 0x000ee20000000800 */
[----:B-1----:R-:W-:Y:S01]  /*4590*/  @!P5 FMUL R32, R32, R32 ;  /* 0x000000202020d220 */ /* 0x002fe20000400000 */
[----:B------:R-:W-:-:S04]  /*45a0*/  FSETP.GEU.AND P5, PT, R55, -126, PT ;  /* 0xc2fc00003700780b */ /* 0x000fc80003fae000 */
[----:B------:R-:W-:Y:S01]  /*45b0*/  F2FP.F16.F32.PACK_AB R38, R43, R32 ;  /* 0x000000202b26723e */ /* 0x000fe200000000ff */
[----:B------:R-:W-:Y:S01]  /*45c0*/  FADD R32, R29, R32 ;  /* 0x000000201d207221 */ /* 0x000fe20000000000 */
[----:B--2---:R-:W-:Y:S01]  /*45d0*/  @!P4 FMUL R34, R34, R34 ;  /* 0x000000222222c220 */ /* 0x004fe20000400000 */
[----:B------:R-:W-:Y:S02]  /*45e0*/  FSETP.GEU.AND P4, PT, R54, -126, PT ;  /* 0xc2fc00003600780b */ /* 0x000fe40003f8e000 */
[----:B------:R-:W-:Y:S01]  /*45f0*/  FADD R15, R32, R43 ;  /* 0x0000002b200f7221 */ /* 0x000fe20000000000 */
[----:B------:R-:W-:-:S03]  /*4600*/  FADD R31, R31, R34 ;  /* 0x000000221f1f7221 */ /* 0x000fc60000000000 */
[----:B------:R-:W-:Y:S01]  /*4610*/  @!P5 FMUL R55, R55, 0.5 ;  /* 0x3f0000003737d820 */ /* 0x000fe20000400000 */
[----:B---3--:R-:W-:-:S03]  /*4620*/  @!P6 FMUL R35, R35, R35 ;  /* 0x000000232323e220 */ /* 0x008fc60000400000 */
[----:B------:R-:W1:Y:S01]  /*4630*/  MUFU.EX2 R33, R55 ;  /* 0x0000003700217308 */ /* 0x000e620000000800 */
[----:B------:R-:W-:Y:S01]  /*4640*/  FADD R31, R31, R35 ;  /* 0x000000231f1f7221 */ /* 0x000fe20000000000 */
[----:B------:R-:W-:Y:S01]  /*4650*/  F2FP.F16.F32.PACK_AB R37, R35, R34 ;  /* 0x000000222325723e */ /* 0x000fe200000000ff */
[----:B------:R-:W-:-:S05]  /*4660*/  @!P4 FMUL R54, R54, 0.5 ;  /* 0x3f0000003636c820 */ /* 0x000fca0000400000 */
[----:B------:R-:W2:Y:S01]  /*4670*/  MUFU.EX2 R44, R54 ;  /* 0x00000036002c7308 */ /* 0x000ea20000000800 */
[----:B-1----:R-:W-:Y:S01]  /*4680*/  @!P5 FMUL R33, R33, R33 ;  /* 0x000000212121d220 */ /* 0x002fe20000400000 */
[----:B--2---:R-:W-:Y:S01]  /*4690*/  @!P4 FMUL R44, R44, R44 ;  /* 0x0000002c2c2cc220 */ /* 0x004fe20000400000 */
[----:B------:R-:W-:-:S04]  /*46a0*/  ISETP.NE.AND P4, PT, R17, 0x4, PT ;  /* 0x000000041100780c */ /* 0x000fc80003f85270 */
[----:B------:R-:W-:Y:S01]  /*46b0*/  F2FP.F16.F32.PACK_AB R39, R33, R44 ;  /* 0x0000002c2127723e */ /* 0x000fe200000000ff */
[----:B------:R-:W-:Y:S01]  /*46c0*/  FADD R44, R31, R44 ;  /* 0x0000002c1f2c7221 */ /* 0x000fe20000000000 */
[----:B------:R-:W-:Y:S02]  /*46d0*/  SEL R17, R17, RZ, P4 ;  /* 0x000000ff11117207 */ /* 0x000fe40002000000 */
[----:B------:R-:W-:-:S06]  /*46e0*/  WARPGROUP.ARRIVE ;  /* 0x00000000000079c5 */ /* 0x000fcc0000000000 */
[----:B------:R-:W-:Y:S03]  /*46f0*/  HGMMA.64x64x16.F32 R56, R36, gdesc[UR4].tnspB, R56, gsb0 ;  /* 0x40e0000424387df0 */ /* 0x000fe60008000838 */
[----:B------:R-:W-:Y:S02]  /*4700*/  WARPGROUP.DEPBAR.LE gsb0, 0x0 ;  /* 0x00008000000079c5 */ /* 0x000fe40000010000 */
[----:B------:R1:W-:Y:S02]  /*4710*/  SYNCS.ARRIVE.TRANS64.RED.A1T0 RZ, [R13+URZ], RZ ;  /* 0x000000ff0dff79a7 */ /* 0x0003e4000810043f */
[----:B-1----:R-:W-:-:S04]  /*4720*/  SEL R13, RZ, 0x1, P4 ;  /* 0x00000001ff0d7807 */ /* 0x002fc80002000000 */
[----:B------:R-:W-:Y:S01]  /*4730*/  LOP3.LUT R4, R4, R13, RZ, 0x3c, !PT ;  /* 0x0000000d04047212 */ /* 0x000fe200078e3cff */
[----:B------:R-:W-:Y:S01]  /*4740*/  FADD R13, R44, R33 ;  /* 0x000000212c0d7221 */ /* 0x000fe20000000000 */
[----:B------:R-:W-:Y:S06]  /*4750*/  @P2 BRA `(.L_x_31) ;  /* 0x0000000000a02947 */ /* 0x000fec0003800000 */
[----:B------:R-:W-:Y:S01]  /*4760*/  ISETP.LT.OR P2, PT, R8, 0x1, !P0 ;  /* 0x000000010800780c */ /* 0x000fe20004741670 */
[----:B------:R-:W-:-:S12]  /*4770*/  BSSY B0, `(.L_x_32) ;  /* 0x0000025000007945 */ /* 0x000fd80003800000 */
[----:B------:R-:W-:Y:S05]  /*4780*/  @P2 BRA `(.L_x_33) ;  /* 0x00000000008c2947 */ /* 0x000fea0003800000 */
[----:B------:R-:W-:Y:S01]  /*4790*/  ISETP.NE.AND P3, PT, R0, RZ, PT ;  /* 0x000000ff0000720c */ /* 0x000fe20003f65270 */
[----:B------:R-:W-:Y:S01]  /*47a0*/  IMAD R21, R5, 0x8, R2 ;  /* 0x0000000805157824 */ /* 0x000fe200078e0202 */
[----:B------:R-:W-:-:S11]  /*47b0*/  SHF.L.U32 R22, R6, 0x1f, RZ ;  /* 0x0000001f06167819 */ /* 0x000fd600000006ff */
.L_x_34:
        /* <DEDUP_REMOVED lines=10> */
.L_x_35:
        /* <DEDUP_REMOVED lines=9> */
[----:B------:R-:W-:Y:S01]  /*48f0*/  UMOV UR10, URZ ;  /* 0x0000003f000a7c82 */ /* 0x000fe20008000000 */
[----:B------:R-:W-:Y:S01]  /*4900*/  UMOV UR12, UR36 ;  /* 0x00000024000c7c82 */ /* 0x000fe20008000000 */
[----:B------:R-:W-:Y:S01]  /*4910*/  UMOV UR13, UR37 ;  /* 0x00000025000d7c82 */ /* 0x000fe20008000000 */
[----:B------:R-:W-:Y:S01]  /*4920*/  ISETP.NE.AND P2, PT, R5, 0x4, PT ;  /* 0x000000040500780c */ /* 0x000fe20003f45270 */
[----:B------:R-:W-:Y:S01]  /*4930*/  VIADD R9, R9, 0x1 ;  /* 0x0000000109097836 */ /* 0x000fe20000000000 */
[----:B------:R-:W-:-:S02]  /*4940*/  USHF.L.U32 UR11, UR11, 0x6, URZ ;  /* 0x000000060b0b7899 */ /* 0x000fc4000800063f */
[----:B------:R-:W-:Y:S01]  /*4950*/  UIADD3 UR9, UR9, 0xa000, URZ ;  /* 0x0000a00009097890 */ /* 0x000fe2000fffe03f */
[----:B------:R-:W-:Y:S01]  /*4960*/  SEL R21, RZ, 0x1, P2 ;  /* 0x00000001ff157807 */ /* 0x000fe20001000000 */
[----:B------:R-:W-:Y:S01]  /*4970*/  UIADD3 UR8, UR8, 0x2000, URZ ;  /* 0x0000200008087890 */ /* 0x000fe2000fffe03f */
[----:B------:R-:W-:Y:S02]  /*4980*/  SEL R5, R5, RZ, P2 ;  /* 0x000000ff05057207 */ /* 0x000fe40001000000 */
[----:B------:R-:W-:-:S06]  /*4990*/  LOP3.LUT R6, R6, R21, RZ, 0x3c, !PT ;  /* 0x0000001506067212 */ /* 0x000fcc00078e3cff */
[----:B------:R1:W-:Y:S02]  /*49a0*/  UTMALDG.4D [UR8], [UR6], desc[UR18] ;  /* 0x00001208060075b4 */ /* 0x0003e40008019000 */
[----:B-1----:R-:W-:Y:S01]  /*49b0*/  NOP ;  /* 0x0000000000007918 */ /* 0x002fe20000000000 */
.L_x_33:
[----:B------:R-:W-:Y:S05]  /*49c0*/  BSYNC B0 ;  /* 0x0000000000007941 */ /* 0x000fea0003800000 */
.L_x_32:
[----:B------:R-:W-:-:S07]  /*49d0*/  IADD3 R8, R8, -0x1, RZ ;  /* 0xffffffff08087810 */ /* 0x000fce0007ffe0ff */
.L_x_31:
[----:B------:R-:W-:Y:S02]  /*49e0*/  VIADD R12, R12, 0x40 ;  /* 0x000000400c0c7836 */ /* 0x000fe40000000000 */
[----:B------:R-:W-:Y:S02]  /*49f0*/  IMAD.MOV.U32 R23, RZ, RZ, R18 ;  /* 0x000000ffff177224 */ /* 0x000fe400078e0012 */
[----:B------:R-:W-:Y:S01]  /*4a00*/  IMAD.MOV.U32 R21, RZ, RZ, R19 ;  /* 0x000000ffff157224 */ /* 0x000fe200078e0013 */
[----:B------:R-:W-:Y:S06]  /*4a10*/  @P1 BRA `(.L_x_36) ;  /* 0xffffffe000bc1947 */ /* 0x000fec000383ffff */
.L_x_24:
[----:B------:R-:W-:-:S13]  /*4a20*/  ISETP.GE.AND P1, PT, R20, 0x1, PT ;  /* 0x000000011400780c */ /* 0x000fda0003f26270 */
[----:B------:R-:W-:Y:S05]  /*4a30*/  @!P1 BRA `(.L_x_37) ;  /* 0x0000002000dc9947 */ /* 0x000fea0003800000 */
[----:B------:R-:W-:Y:S01]  /*4a40*/  MOV R88, R18 ;  /* 0x0000001200587202 */ /* 0x000fe20000000f00 */
[----:B------:R-:W-:Y:S01]  /*4a50*/  IMAD.MOV.U32 R23, RZ, RZ, R19 ;  /* 0x000000ffff177224 */ /* 0x000fe200078e0013 */
[----:B-1----:R-:W-:-:S07]  /*4a60*/  LOP3.LUT R21, R16, 0x1f, RZ, 0xc0, !PT ;  /* 0x0000001f10157812 */ /* 0x002fce00078ec0ff */
.L_x_51:
[----:B------:R-:W-:Y:S01]  /*4a70*/  IMAD R19, R17, 0x8, R2 ;  /* 0x0000000811137824 */ /* 0x000fe200078e0202 */
[----:B------:R-:W-:-:S07]  /*4a80*/  SHF.L.U32 R18, R4, 0x1f, RZ ;  /* 0x0000001f04127819 */ /* 0x000fce00000006ff */
.L_x_38:
[----:B-1----:R1:W2:Y:S02]  /*4a90*/  SYNCS.PHASECHK.TRANS64.TRYWAIT P1, [R19+URZ+0xa000], R18 ;  /* 0x00a00012130075a7 */ /* 0x0022a4000802017f */
[----:B--2---:R-:W-:Y:S05]  /*4aa0*/  @!P1 NANOSLEEP.SYNCS 0x989680 ;  /* 0x009896800000995d */ /* 0x004fea0003900000 */
[----:B------:R-:W2:Y:S02]  /*4ab0*/  @!P1 SYNCS.PHASECHK.TRANS64 P1, [R19+URZ+0xa000], R18 ;  /* 0x00a00012130095a7 */ /* 0x000ea4000802007f */
[----:B--2---:R-:W-:Y:S05]  /*4ac0*/  @!P1 BRA `(.L_x_38) ;  /* 0xfffffffc00f09947 */ /* 0x004fea000383ffff */
[----:B------:R-:W-:Y:S05]  /*4ad0*/  WARPSYNC.ALL ;  /* 0x0000000000007948 */ /* 0x000fea0003800000 */
[----:B-1----:R-:W-:Y:S01]  /*4ae0*/  IMAD.MOV.U32 R19, RZ, RZ, 0x40000040 ;  /* 0x40000040ff137424 */ /* 0x002fe200078e00ff */
[----:B------:R-:W-:Y:S01]  /*4af0*/  LEA R18, R17, UR28, 0x9 ;  /* 0x0000001c11127c11 */ /* 0x000fe2000f8e48ff */
[----:B------:R-:W-:Y:S01]  /*4b00*/  WARPGROUP.ARRIVE ;  /* 0x00000000000079c5 */ /* 0x000fe20000000000 */
[----:B------:R-:W-:Y:S01]  /*4b10*/  IMAD.MOV.U32 R91, RZ, RZ, 0x40000040 ;  /* 0x40000040ff5b7424 */ /* 0x000fe200078e00ff */
[----:B------:R-:W-:Y:S02]  /*4b20*/  ISETP.NE.AND P1, PT, R10, RZ, PT ;  /* 0x000000ff0a00720c */ /* 0x000fe40003f25270 */
[----:B------:R-:W-:-:S02]  /*4b30*/  R2UR UR26, R18 ;  /* 0x00000000121a72ca */ /* 0x000fc400000e0000 */
[----:B------:R-:W-:Y:S01]  /*4b40*/  R2UR UR27, R19 ;  /* 0x00000000131b72ca */ /* 0x000fe200000e0000 */
[----:B------:R-:W-:Y:S01]  /*4b50*/  IMAD.MOV.U32 R19, RZ, RZ, 0x40000040 ;  /* 0x40000040ff137424 */ /* 0x000fe200078e00ff */
[----:B------:R-:W-:Y:S02]  /*4b60*/  IADD3 R90, R18, 0x2, RZ ;  /* 0x00000002125a7810 */ /* 0x000fe40007ffe0ff */
[----:B------:R-:W-:Y:S01]  /*4b70*/  R2UR UR7, R91 ;  /* 0x000000005b0772ca */ /* 0x000fe200000e0000 */
[----:B------:R-:W-:Y:S01]  /*4b80*/  IMAD.MOV.U32 R91, RZ, RZ, 0x40000040 ;  /* 0x40000040ff5b7424 */ /* 0x000fe200078e00ff */
[----:B------:R-:W-:Y:S01]  /*4b90*/  R2UR UR6, R90 ;  /* 0x000000005a0672ca */ /* 0x000fe200000e0000 */
[C---:B------:R-:W-:Y:S01]  /*4ba0*/  VIADD R90, R18.reuse, 0x4 ;  /* 0x00000004125a7836 */ /* 0x040fe20000000000 */
[----:B------:R-:W-:Y:S02]  /*4bb0*/  IADD3 R18, R18, 0x6, RZ ;  /* 0x0000000612127810 */ /* 0x000fe40007ffe0ff */
[----:B------:R-:W-:-:S02]  /*4bc0*/  R2UR UR19, R91 ;  /* 0x000000005b1372ca */ /* 0x000fc400000e0000 */
[----:B------:R-:W-:Y:S01]  /*4bd0*/  R2UR UR18, R90 ;  /* 0x000000005a1272ca */ /* 0x000fe200000e0000 */
[----:B------:R-:W-:Y:S01]  /*4be0*/  HGMMA.64x64x16.F32 R24, gdesc[UR24], RZ, !UPT, gsb0 ;  /* 0x00e00000181879f0 */ /* 0x000fe2000c0008ff */
[----:B------:R-:W-:Y:S02]  /*4bf0*/  R2UR UR22, R18 ;  /* 0x00000000121672ca */ /* 0x000fe400000e0000 */
[----:B------:R-:W-:Y:S01]  /*4c00*/  R2UR UR23, R19 ;  /* 0x00000000131772ca */ /* 0x000fe200000e0000 */
        /* <DEDUP_REMOVED lines=11> */
[----:B------:R-:W-:Y:S01]  /*4cc0*/  ISETP.LT.OR P2, PT, R8, 0x1, !P0 ;  /* 0x000000010800780c */ /* 0x000fe20004741670 */
[----:B------:R-:W-:-:S12]  /*4cd0*/  BSSY B0, `(.L_x_40) ;  /* 0x0000025000007945 */ /* 0x000fd80003800000 */
[----:B------:R-:W-:Y:S05]  /*4ce0*/  @P2 BRA `(.L_x_41) ;  /* 0x00000000008c2947 */ /* 0x000fea0003800000 */
[----:B------:R-:W-:Y:S01]  /*4cf0*/  ISETP.NE.AND P3, PT, R0, RZ, PT ;  /* 0x000000ff0000720c */ /* 0x000fe20003f65270 */
[----:B------:R-:W-:Y:S01]  /*4d00*/  IMAD R18, R5, 0x8, R2 ;  /* 0x0000000805127824 */ /* 0x000fe200078e0202 */
[----:B------:R-:W-:-:S11]  /*4d10*/  SHF.L.U32 R19, R6, 0x1f, RZ ;  /* 0x0000001f06137819 */ /* 0x000fd600000006ff */
.L_x_42:
        /* <DEDUP_REMOVED lines=10> */
.L_x_43:
[----:B-12---:R-:W-:Y:S01]  /*4dc0*/  LEA R19, R5, R2, 0xd ;  /* 0x0000000205137211 */ /* 0x006fe200078e68ff */
[----:B------:R-:W-:Y:S01]  /*4dd0*/  ULDC.64 UR6, c[0x0][0x198] ;  /* 0x0000660000067ab9 */ /* 0x000fe20000000a00 */
        /* <DEDUP_REMOVED lines=11> */
[----:B------:R-:W-:-:S02]  /*4e90*/  ISETP.NE.AND P2, PT, R5, 0x4, PT ;  /* 0x000000040500780c */ /* 0x000fc40003f45270 */
[----:B------:R-:W-:Y:S02]  /*4ea0*/  USHF.L.U32 UR11, UR11, 0x6, URZ ;  /* 0x000000060b0b7899 */ /* 0x000fe4000800063f */
[----:B------:R-:W-:Y:S01]  /*4eb0*/  UIADD3 UR9, UR9, 0xa000, URZ ;  /* 0x0000a00009097890 */ /* 0x000fe2000fffe03f */
[----:B------:R-:W-:Y:S01]  /*4ec0*/  SEL R19, RZ, 0x1, P2 ;  /* 0x00000001ff137807 */ /* 0x000fe20001000000 */
[----:B------:R-:W-:Y:S01]  /*4ed0*/  UIADD3 UR8, UR8, 0x2000, URZ ;  /* 0x0000200008087890 */ /* 0x000fe2000fffe03f */
[----:B------:R-:W-:Y:S02]  /*4ee0*/  SEL R5, R5, RZ, P2 ;  /* 0x000000ff05057207 */ /* 0x000fe40001000000 */
[----:B------:R-:W-:-:S06]  /*4ef0*/  LOP3.LUT R6, R6, R19, RZ, 0x3c, !PT ;  /* 0x0000001306067212 */ /* 0x000fcc00078e3cff */
[----:B------:R1:W-:Y:S02]  /*4f00*/  UTMALDG.4D [UR8], [UR6], desc[UR18] ;  /* 0x00001208060075b4 */ /* 0x0003e40008019000 */
[----:B-1----:R-:W-:Y:S01]  /*4f10*/  NOP ;  /* 0x0000000000007918 */ /* 0x002fe20000000000 */
.L_x_41:
[----:B------:R-:W-:Y:S05]  /*4f20*/  BSYNC B0 ;  /* 0x0000000000007941 */ /* 0x000fea0003800000 */
.L_x_40:
[----:B------:R-:W-:-:S07]  /*4f30*/  VIADD R8, R8, 0xffffffff ;  /* 0xffffffff08087836 */ /* 0x000fce0000000000 */
.L_x_39:
[C---:B------:R-:W-:Y:S01]  /*4f40*/  VIADD R18, R12.reuse, 0x1 ;  /* 0x000000010c127836 */ /* 0x040fe20000000000 */
[C---:B------:R-:W-:Y:S01]  /*4f50*/  IADD3 R22, R12.reuse, 0x8, RZ ;  /* 0x000000080c167810 */ /* 0x040fe20007ffe0ff */
[C---:B------:R-:W-:Y:S01]  /*4f60*/  VIADD R90, R12.reuse, 0x10 ;  /* 0x000000100c5a7836 */ /* 0x040fe20000000000 */
[----:B------:R-:W-:Y:S05]  /*4f70*/  WARPSYNC.ALL ;  /* 0x0000000000007948 */ /* 0x000fea0003800000 */
[-C--:B------:R-:W-:Y:S01]  /*4f80*/  ISETP.GE.AND P3, PT, R3, R18.reuse, PT ;  /* 0x000000120300720c */ /* 0x080fe20003f66270 */
[----:B------:R-:W-:Y:S01]  /*4f90*/  ULDC UR6, c[0x0][0x604] ;  /* 0x0001810000067ab9 */ /* 0x000fe20000000800 */
[----:B------:R-:W-:Y:S01]  /*4fa0*/  ISETP.GE.AND P5, PT, R11, R18, PT ;  /* 0x000000120b00720c */ /* 0x000fe20003fa6270 */
[----:B------:R-:W-:Y:S01]  /*4fb0*/  VIADD R18, R12, 0x9 ;  /* 0x000000090c127836 */ /* 0x000fe20000000000 */
[-C--:B------:R-:W-:Y:S01]  /*4fc0*/  ISETP.GE.AND P6, PT, R3, R22.reuse, PT ;  /* 0x000000160300720c */ /* 0x080fe20003fc6270 */
[----:B------:R-:W-:Y:S01]  /*4fd0*/  VIADD R17, R17, 0x1 ;  /* 0x0000000111117836 */ /* 0x000fe20000000000 */
[----:B------:R-:W-:Y:S01]  /*4fe0*/  ISETP.GE.AND P4, PT, R11, R22, PT ;  /* 0x000000160b00720c */ /* 0x000fe20003f86270 */
[----:B------:R-:W-:Y:S01]  /*4ff0*/  BSSY B0, `(.L_x_44) ;  /* 0x00000af000007945 */ /* 0x000fe20003800000 */
[----:B------:R-:W-:-:S02]  /*5000*/  FSEL R22, R25, -INF , P3 ;  /* 0xff80000019167808 */ /* 0x000fc40001800000 */
[-C--:B------:R-:W-:Y:S02]  /*5010*/  ISETP.GE.AND P2, PT, R3, R18.reuse, PT ;  /* 0x000000120300720c */ /* 0x080fe40003f46270 */
[----:B------:R-:W-:Y:S01]  /*5020*/  ISETP.GE.AND P3, PT, R11, R18, PT ;  /* 0x000000120b00720c */ /* 0x000fe20003f66270 */
[----:B------:R-:W-:Y:S01]  /*5030*/  VIADD R18, R12, 0x11 ;  /* 0x000000110c127836 */ /* 0x000fe20000000000 */
[----:B------:R-:W-:Y:S02]  /*5040*/  FSEL R27, R27, -INF , P5 ;  /* 0xff8000001b1b7808 */ /* 0x000fe40002800000 */
[----:B------:R-:W-:Y:S02]  /*5050*/  FSEL R28, R28, -INF , P6 ;  /* 0xff8000001c1c7808 */ /* 0x000fe40003000000 */
[-C--:B------:R-:W-:Y:S02]  /*5060*/  ISETP.GE.AND P5, PT, R3, R90.reuse, PT ;  /* 0x0000005a0300720c */ /* 0x080fe40003fa6270 */
[----:B------:R-:W-:-:S02]  /*5070*/  ISETP.GE.AND P6, PT, R11, R90, PT ;  /* 0x0000005a0b00720c */ /* 0x000fc40003fc6270 */
[----:B------:R-:W-:Y:S02]  /*5080*/  IADD3 R90, R12, 0x18, RZ ;  /* 0x000000180c5a7810 */ /* 0x000fe40007ffe0ff */
[----:B------:R-:W-:Y:S02]  /*5090*/  FSEL R30, R30, -INF , P4 ;  /* 0xff8000001e1e7808 */ /* 0x000fe40002000000 */
[----:B------:R-:W-:Y:S02]  /*50a0*/  FSEL R94, R29, -INF , P2 ;  /* 0xff8000001d5e7808 */ /* 0x000fe40001000000 */
[-C--:B------:R-:W-:Y:S02]  /*50b0*/  ISETP.GE.AND P4, PT, R3, R18.reuse, PT ;  /* 0x000000120300720c */ /* 0x080fe40003f86270 */
[----:B------:R-:W-:Y:S01]  /*50c0*/  ISETP.GE.AND P2, PT, R11, R18, PT ;  /* 0x000000120b00720c */ /* 0x000fe20003f46270 */
[----:B------:R-:W-:Y:S01]  /*50d0*/  VIADD R18, R12, 0x19 ;  /* 0x000000190c127836 */ /* 0x000fe20000000000 */
[----:B------:R-:W-:-:S02]  /*50e0*/  FSEL R32, R32, -INF , P5 ;  /* 0xff80000020207808 */ /* 0x000fc40002800000 */
[----:B------:R-:W-:Y:S02]  /*50f0*/  ISETP.GE.AND P5, PT, R11, R90, PT ;  /* 0x0000005a0b00720c */ /* 0x000fe40003fa6270 */
[----:B------:R-:W-:Y:S02]  /*5100*/  FSEL R34, R34, -INF , P6 ;  /* 0xff80000022227808 */ /* 0x000fe40003000000 */
[----:B------:R-:W-:Y:S02]  /*5110*/  FSEL R31, R31, -INF , P3 ;  /* 0xff8000001f1f7808 */ /* 0x000fe40001800000 */
[----:B------:R-:W-:Y:S02]  /*5120*/  ISETP.GE.AND P6, PT, R3, R18, PT ;  /* 0x000000120300720c */ /* 0x000fe40003fc6270 */
[----:B------:R-:W-:Y:S02]  /*5130*/  FSEL R98, R33, -INF , P4 ;  /* 0xff80000021627808 */ /* 0x000fe40002000000 */
[----:B------:R-:W-:Y:S01]  /*5140*/  ISETP.GE.AND P3, PT, R3, R90, PT ;  /* 0x0000005a0300720c */ /* 0x000fe20003f66270 */
[C---:B------:R-:W-:Y:S01]  /*5150*/  VIADD R90, R12.reuse, 0x20 ;  /* 0x000000200c5a7836 */ /* 0x040fe20000000000 */
[----:B------:R-:W-:Y:S01]  /*5160*/  ISETP.GE.AND P4, PT, R11, R18, PT ;  /* 0x000000120b00720c */ /* 0x000fe20003f86270 */
[----:B------:R-:W-:Y:S01]  /*5170*/  VIADD R18, R12, 0x21 ;  /* 0x000000210c127836 */ /* 0x000fe20000000000 */
[----:B------:R-:W-:-:S02]  /*5180*/  FSEL R38, R38, -INF , P5 ;  /* 0xff80000026267808 */ /* 0x000fc40002800000 */
[-C--:B------:R-:W-:Y:S02]  /*5190*/  ISETP.GE.AND P5, PT, R3, R12.reuse, PT ;  /* 0x0000000c0300720c */ /* 0x080fe40003fa6270 */
[----:B------:R-:W-:Y:S02]  /*51a0*/  FSEL R37, R37, -INF , P6 ;  /* 0xff80000025257808 */ /* 0x000fe40003000000 */
[----:B------:R-:W-:Y:S02]  /*51b0*/  ISETP.GE.AND P6, PT, R11, R12, PT ;  /* 0x0000000c0b00720c */ /* 0x000fe40003fc6270 */
[----:B------:R-:W-:Y:S02]  /*51c0*/  FSEL R35, R35, -INF , P2 ;  /* 0xff80000023237808 */ /* 0x000fe40001000000 */
[----:B------:R-:W-:Y:S02]  /*51d0*/  FSEL R24, R24, -INF , P5 ;  /* 0xff80000018187808 */ /* 0x000fe40002800000 */
[----:B------:R-:W-:-:S02]  /*51e0*/  FSEL R39, R39, -INF , P4 ;  /* 0xff80000027277808 */ /* 0x000fc40002000000 */
[C---:B------:R-:W-:Y:S02]  /*51f0*/  ISETP.GE.AND P2, PT, R3.reuse, R90, PT ;  /* 0x0000005a0300720c */ /* 0x040fe40003f46270 */
[-C--:B------:R-:W-:Y:S02]  /*5200*/  ISETP.GE.AND P5, PT, R3, R18.reuse, PT ;  /* 0x000000120300720c */ /* 0x080fe40003fa6270 */
[----:B------:R-:W-:Y:S02]  /*5210*/  ISETP.GE.AND P4, PT, R11, R18, PT ;  /* 0x000000120b00720c */ /* 0x000fe40003f86270 */
[----:B------:R-:W-:Y:S02]  /*5220*/  IADD3 R18, R12, 0x28, RZ ;  /* 0x000000280c127810 */ /* 0x000fe40007ffe0ff */
[----:B------:R-:W-:Y:S02]  /*5230*/  FSEL R26, R26, -INF , P6 ;  /* 0xff8000001a1a7808 */ /* 0x000fe40003000000 */
[----:B------:R-:W-:-:S02]  /*5240*/  FSEL R40, R40, -INF , P2 ;  /* 0xff80000028287808 */ /* 0x000fc40001000000 */
[-C--:B------:R-:W-:Y:S02]  /*5250*/  ISETP.GE.AND P2, PT, R3, R18.reuse, PT ;  /* 0x000000120300720c */ /* 0x080fe40003f46270 */
[C---:B------:R-:W-:Y:S02]  /*5260*/  ISETP.GE.AND P6, PT, R11.reuse, R18, PT ;  /* 0x000000120b00720c */ /* 0x040fe40003fc6270 */
[----:B------:R-:W-:Y:S02]  /*5270*/  FSEL R36, R36, -INF , P3 ;  /* 0xff80000024247808 */ /* 0x000fe40001800000 */
[----:B------:R-:W-:Y:S02]  /*5280*/  FMNMX R18, R26, R23, !PT ;  /* 0x000000171a127209 */ /* 0x000fe40007800000 */
[----:B------:R-:W-:Y:S01]  /*5290*/  ISETP.GE.AND P3, PT, R11, R90, PT ;  /* 0x0000005a0b00720c */ /* 0x000fe20003f66270 */
[----:B------:R-:W-:Y:S01]  /*52a0*/  VIADD R90, R12, 0x29 ;  /* 0x000000290c5a7836 */ /* 0x000fe20000000000 */
[----:B------:R-:W-:-:S02]  /*52b0*/  FMNMX R19, R24, R88, !PT ;  /* 0x0000005818137209 */ /* 0x000fc40007800000 */
[----:B------:R-:W-:Y:S01]  /*52c0*/  FMNMX R25, R27, R18, !PT ;  /* 0x000000121b197209 */ /* 0x000fe20007800000 */
[----:B------:R-:W-:Y:S01]  /*52d0*/  VIADD R18, R12, 0x30 ;  /* 0x000000300c127836 */ /* 0x000fe20000000000 */
[----:B------:R-:W-:Y:S02]  /*52e0*/  FSEL R42, R42, -INF , P3 ;  /* 0xff8000002a2a7808 */ /* 0x000fe40001800000 */
[----:B------:R-:W-:Y:S02]  /*52f0*/  FSEL R41, R41, -INF , P5 ;  /* 0xff80000029297808 */ /* 0x000fe40002800000 */
[----:B------:R-:W-:Y:S02]  /*5300*/  FMNMX R19, R22, R19, !PT ;  /* 0x0000001316137209 */ /* 0x000fe40007800000 */
[-C--:B------:R-:W-:Y:S02]  /*5310*/  ISETP.GE.AND P3, PT, R3, R90.reuse, PT ;  /* 0x0000005a0300720c */ /* 0x080fe40003f66270 */
[----:B------:R-:W-:-:S02]  /*5320*/  ISETP.GE.AND P5, PT, R11, R90, PT ;  /* 0x0000005a0b00720c */ /* 0x000fc40003fa6270 */
        /* <DEDUP_REMOVED lines=12> */
[----:B------:R-:W-:Y:S02]  /*53f0*/  FSEL R43, R43, -INF , P4 ;  /* 0xff8000002b2b7808 */ /* 0x000fe40002000000 */
[----:B------:R-:W-:Y:S02]  /*5400*/  FSEL R44, R44, -INF , P2 ;  /* 0xff8000002c2c7808 */ /* 0x000fe40001000000 */
[-C--:B------:R-:W-:Y:S02]  /*5410*/  ISETP.GE.AND P4, PT, R3, R18.reuse, PT ;  /* 0x000000120300720c */ /* 0x080fe40003f86270 */
[----:B------:R-:W-:Y:S01]  /*5420*/  ISETP.GE.AND P2, PT, R11, R18, PT ;  /* 0x000000120b00720c */ /* 0x000fe20003f46270 */
[----:B------:R-:W-:Y:S01]  /*5430*/  VIADD R18, R12, 0x31 ;  /* 0x000000310c127836 */ /* 0x000fe20000000000 */
[----:B------:R-:W-:Y:S02]  /*5440*/  FMNMX R92, R42, R25, !PT ;  /* 0x000000192a5c7209 */ /* 0x000fe40007800000 */
[----:B------:R-:W-:-:S02]  /*5450*/  FMNMX R90, R40, R19, !PT ;  /* 0x00000013285a7209 */ /* 0x000fc40007800000 */
[----:B------:R-:W-:Y:S02]  /*5460*/  FSEL R46, R46, -INF , P6 ;  /* 0xff8000002e2e7808 */ /* 0x000fe40003000000 */
[----:B------:R-:W-:Y:S02]  /*5470*/  FMNMX R25, R43, R92, !PT ;  /* 0x0000005c2b197209 */ /* 0x000fe40007800000 */
[----:B------:R-:W-:Y:S02]  /*5480*/  FSEL R45, R45, -INF , P3 ;  /* 0xff8000002d2d7808 */ /* 0x000fe40001800000 */
[-C--:B------:R-:W-:Y:S02]  /*5490*/  ISETP.GE.AND P6, PT, R3, R18.reuse, PT ;  /* 0x000000120300720c */ /* 0x080fe40003fc6270 */
[----:B------:R-:W-:Y:S02]  /*54a0*/  ISETP.GE.AND P3, PT, R11, R18, PT ;  /* 0x000000120b00720c */ /* 0x000fe40003f66270 */
[----:B------:R-:W-:-:S02]  /*54b0*/  FMNMX R19, R41, R90, !PT ;  /* 0x0000005a29137209 */ /* 0x000fc40007800000 */
[----:B------:R-:W-:Y:S02]  /*54c0*/  IADD3 R18, R12, 0x38, RZ ;  /* 0x000000380c127810 */ /* 0x000fe40007ffe0ff */
[----:B------:R-:W-:Y:S02]  /*54d0*/  FSEL R47, R47, -INF , P5 ;  /* 0xff8000002f2f7808 */ /* 0x000fe40002800000 */
[----:B------:R-:W-:Y:S02]  /*54e0*/  FMNMX R92, R46, R25, !PT ;  /* 0x000000192e5c7209 */ /* 0x000fe40007800000 */
[----:B------:R-:W-:Y:S02]  /*54f0*/  FSEL R48, R48, -INF , P4 ;  /* 0xff80000030307808 */ /* 0x000fe40002000000 */
[----:B------:R-:W-:Y:S02]  /*5500*/  FMNMX R90, R44, R19, !PT ;  /* 0x000000132c5a7209 */ /* 0x000fe40007800000 */
[----:B------:R-:W-:-:S02]  /*5510*/  ISETP.GE.AND P5, PT, R3, R18, PT ;  /* 0x000000120300720c */ /* 0x000fc40003fa6270 */
[----:B------:R-:W-:Y:S01]  /*5520*/  ISETP.GE.AND P4, PT, R11, R18, PT ;  /* 0x000000120b00720c */ /* 0x000fe20003f86270 */
[----:B------:R-:W-:Y:S01]  /*5530*/  VIADD R18, R12, 0x39 ;  /* 0x000000390c127836 */ /* 0x000fe20000000000 */
[----:B------:R-:W-:Y:S02]  /*5540*/  FSEL R50, R50, -INF , P2 ;  /* 0xff80000032327808 */ /* 0x000fe40001000000 */
[----:B------:R-:W-:Y:S02]  /*5550*/  FMNMX R25, R47, R92, !PT ;  /* 0x0000005c2f197209 */ /* 0x000fe40007800000 */
[----:B------:R-:W-:Y:S02]  /*5560*/  FMNMX R19, R45, R90, !PT ;  /* 0x0000005a2d137209 */ /* 0x000fe40007800000 */
[----:B------:R-:W-:Y:S02]  /*5570*/  FSEL R49, R49, -INF , P6 ;  /* 0xff80000031317808 */ /* 0x000fe40003000000 */
[----:B------:R-:W-:-:S02]  /*5580*/  FSEL R51, R51, -INF , P3 ;  /* 0xff80000033337808 */ /* 0x000fc40001800000 */
[----:B------:R-:W-:Y:S02]  /*5590*/  FMNMX R90, R50, R25, !PT ;  /* 0x00000019325a7209 */ /* 0x000fe40007800000 */
[-C--:B------:R-:W-:Y:S02]  /*55a0*/  ISETP.GE.AND P2, PT, R3, R18.reuse, PT ;  /* 0x000000120300720c */ /* 0x080fe40003f46270 */
[----:B------:R-:W-:Y:S02]  /*55b0*/  ISETP.GE.AND P6, PT, R11, R18, PT ;  /* 0x000000120b00720c */ /* 0x000fe40003fc6270 */
[----:B------:R-:W-:Y:S02]  /*55c0*/  FMNMX R18, R48, R19, !PT ;  /* 0x0000001330127209 */ /* 0x000fe40007800000 */
[----:B------:R-:W-:Y:S02]  /*55d0*/  FSEL R54, R54, -INF , P4 ;  /* 0xff80000036367808 */ /* 0x000fe40002000000 */
[----:B------:R-:W-:-:S02]  /*55e0*/  FMNMX R25, R51, R90, !PT ;  /* 0x0000005a33197209 */ /* 0x000fc40007800000 */
[----:B------:R-:W-:Y:S02]  /*55f0*/  FSEL R52, R52, -INF , P5 ;  /* 0xff80000034347808 */ /* 0x000fe40002800000 */
[----:B------:R-:W-:Y:S02]  /*5600*/  FMNMX R19, R49, R18, !PT ;  /* 0x0000001231137209 */ /* 0x000fe40007800000 */
[----:B------:R-:W-:Y:S02]  /*5610*/  FSEL R55, R55, -INF , P6 ;  /* 0xff80000037377808 */ /* 0x000fe40003000000 */
[----:B------:R-:W-:Y:S02]  /*5620*/  FMNMX R90, R54, R25, !PT ;  /* 0x00000019365a7209 */ /* 0x000fe40007800000 */
[----:B------:R-:W-:Y:S02]  /*5630*/  FSEL R53, R53, -INF , P2 ;  /* 0xff80000035357808 */ /* 0x000fe40001000000 */
[----:B------:R-:W-:-:S02]  /*5640*/  FMNMX R18, R52, R19, !PT ;  /* 0x0000001334127209 */ /* 0x000fc40007800000 */
        /* <DEDUP_REMOVED lines=8> */
[----:B-1----:R-:W-:Y:S02]  /*56d0*/  FMNMX R19, R33, R92, !PT ;  /* 0x0000005c21137209 */ /* 0x002fe40007800000 */
[----:B--2---:R-:W-:Y:S02]  /*56e0*/  FMNMX R18, R29, R18, !PT ;  /* 0x000000121d127209 */ /* 0x004fe40007800000 */
[----:B------:R-:W-:Y:S02]  /*56f0*/  FSETP.NEU.AND P3, PT, R19, -INF , PT ;  /* 0xff8000001300780b */ /* 0x000fe40003f6d000 */
[----:B------:R-:W-:-:S02]  /*5700*/  FSETP.NEU.AND P2, PT, R18, -INF , PT ;  /* 0xff8000001200780b */ /* 0x000fc40003f4d000 */
[----:B------:R-:W-:Y:S02]  /*5710*/  FSEL R99, R19, RZ, P3 ;  /* 0x000000ff13637208 */ /* 0x000fe40001800000 */
[----:B------:R-:W-:Y:S02]  /*5720*/  FSEL R93, R18, RZ, P2 ;  /* 0x000000ff125d7208 */ /* 0x000fe40001000000 */
[----:B------:R-:W-:Y:S01]  /*5730*/  ISETP.NE.AND P2, PT, R17, 0x4, PT ;  /* 0x000000041100780c */ /* 0x000fe20003f45270 */
[----:B------:R-:W-:Y:S02]  /*5740*/  FADD R23, -R99, R23 ;  /* 0x0000001763177221 */ /* 0x000fe40000000100 */
[----:B------:R-:W-:Y:S01]  /*5750*/  FADD R25, -R93, R88 ;  /* 0x000000585d197221 */ /* 0x000fe20000000100 */
[----:B------:R-:W-:Y:S01]  /*5760*/  SEL R17, R17, RZ, P2 ;  /* 0x000000ff11117207 */ /* 0x000fe20001000000 */
[----:B------:R-:W-:Y:S01]  /*5770*/  FMUL R90, R23, UR6 ;  /* 0x00000006175a7c20 */ /* 0x000fe20008400000 */
[----:B------:R-:W-:-:S02]  /*5780*/  IMAD R23, R7, 0x8, R14 ;  /* 0x0000000807177824 */ /* 0x000fc400078e020e */
[----:B------:R-:W-:Y:S01]  /*5790*/  FMUL R25, R25, UR6 ;  /* 0x0000000619197c20 */ /* 0x000fe20008400000 */
[----:B------:R-:W-:Y:S01]  /*57a0*/  IADD3 R7, R7, 0x1, RZ ;  /* 0x0000000107077810 */ /* 0x000fe20007ffe0ff */
[----:B------:R-:W-:Y:S01]  /*57b0*/  IMAD R92, R17, 0x8, R2 ;  /* 0x00000008115c7824 */ /* 0x000fe200078e0202 */
[----:B------:R-:W-:Y:S02]  /*57c0*/  FSETP.GEU.AND P4, PT, R90, -126, PT ;  /* 0xc2fc00005a00780b */ /* 0x000fe40003f8e000 */
[----:B------:R-:W-:Y:S02]  /*57d0*/  FSETP.GEU.AND P3, PT, R25, -126, PT ;  /* 0xc2fc00001900780b */ /* 0x000fe40003f6e000 */
[----:B------:R-:W-:Y:S02]  /*57e0*/  PRMT R29, RZ, 0x654, R23 ;  /* 0x00000654ff1d7816 */ /* 0x000fe40000000017 */
[----:B------:R-:W-:Y:S02]  /*57f0*/  SEL R23, RZ, 0x1, P2 ;  /* 0x00000001ff177807 */ /* 0x000fe40001000000 */
[----:B------:R1:W-:Y:S01]  /*5800*/  SYNCS.ARRIVE.TRANS64.RED.A1T0 RZ, [R29+URZ], RZ ;  /* 0x000000ff1dff79a7 */ /* 0x0003e2000810043f */
[----:B------:R-:W-:-:S02]  /*5810*/  ISETP.NE.AND P2, PT, R7, 0x4, PT ;  /* 0x000000040700780c */ /* 0x000fc40003f45270 */
[----:B------:R-:W-:Y:S02]  /*5820*/  LOP3.LUT R4, R4, R23, RZ, 0x3c, !PT ;  /* 0x0000001704047212 */ /* 0x000fe400078e3cff */
[----:B------:R-:W-:Y:S02]  /*5830*/  @!P4 FMUL R90, R90, 0.5 ;  /* 0x3f0000005a5ac820 */ /* 0x000fe40000400000 */
[----:B------:R-:W-:Y:S01]  /*5840*/  @!P3 FMUL R25, R25, 0.5 ;  /* 0x3f0000001919b820 */ /* 0x000fe20000400000 */
[----:B------:R-:W-:-:S03]  /*5850*/  SHF.L.U32 R23, R4, 0x1f, RZ ;  /* 0x0000001f04177819 */ /* 0x000fc600000006ff */
[----:B------:R-:W2:Y:S08]  /*5860*/  MUFU.EX2 R88, R25 ;  /* 0x0000001900587308 */ /* 0x000eb00000000800 */
[----:B------:R-:W3:Y:S01]  /*5870*/  MUFU.EX2 R90, R90 ;  /* 0x0000005a005a7308 */ /* 0x000ee20000000800 */
[----:B--2---:R-:W-:-:S04]  /*5880*/  @!P3 FMUL R88, R88, R88 ;  /* 0x000000585858b220 */ /* 0x004fc80000400000 */
[-C--:B------:R-:W-:Y:S01]  /*5890*/  FMUL R56, R56, R88.reuse ;  /* 0x0000005838387220 */ /* 0x080fe20000400000 */
[-C--:B------:R-:W-:Y:S01]  /*58a0*/  FMUL R57, R57, R88.reuse ;  /* 0x0000005839397220 */ /* 0x080fe20000400000 */
[-C--:B------:R-:W-:Y:S01]  /*58b0*/  FMUL R60, R60, R88.reuse ;  /* 0x000000583c3c7220 */ /* 0x080fe20000400000 */
[----:B------:R-:W-:Y:S01]  /*58c0*/  FMUL R61, R61, R88 ;  /* 0x000000583d3d7220 */ /* 0x000fe20000400000 */
[----:B---3--:R-:W-:Y:S01]  /*58d0*/  @!P4 FMUL R90, R90, R90 ;  /* 0x0000005a5a5ac220 */ /* 0x008fe20000400000 */
        /* <DEDUP_REMOVED lines=27> */
[----:B-1----:R-:W-:-:S07]  /*5a90*/  FMUL R87, R87, R90 ;  /* 0x0000005a57577220 */ /* 0x002fce0000400000 */
.L_x_45:
[----:B-1----:R1:W2:Y:S02]  /*5aa0*/  SYNCS.PHASECHK.TRANS64.TRYWAIT P3, [R92+URZ+0xa000], R23 ;  /* 0x00a000175c0075a7 */ /* 0x0022a4000806017f */
[----:B--2---:R-:W-:Y:S05]  /*5ab0*/  @!P3 NANOSLEEP.SYNCS 0x989680 ;  /* 0x009896800000b95d */ /* 0x004fea0003900000 */
[----:B------:R-:W2:Y:S02]  /*5ac0*/  @!P3 SYNCS.PHASECHK.TRANS64 P3, [R92+URZ+0xa000], R23 ;  /* 0x00a000175c00b5a7 */ /* 0x000ea4000806007f */
[----:B--2---:R-:W-:Y:S05]  /*5ad0*/  @!P3 BRA `(.L_x_45) ;  /* 0xfffffffc00f0b947 */ /* 0x004fea000383ffff */
[----:B------:R-:W-:Y:S05]  /*5ae0*/  BSYNC B0 ;  /* 0x0000000000007941 */ /* 0x000fea0003800000 */
.L_x_44:
[----:B-1----:R-:W1:Y:S01]  /*5af0*/  LDC R92, c[0x0][0x604] ;  /* 0x00018100ff5c7b82 */ /* 0x002e620000000800 */
[----:B------:R-:W-:Y:S05]  /*5b00*/  WARPSYNC.ALL ;  /* 0x0000000000007948 */ /* 0x000fea0003800000 */
[-C--:B-1----:R-:W-:Y:S01]  /*5b10*/  FMUL R93, R93, R92.reuse ;  /* 0x0000005c5d5d7220 */ /* 0x082fe20000400000 */
[----:B------:R-:W-:-:S03]  /*5b20*/  FMUL R99, R99, R92 ;  /* 0x0000005c63637220 */ /* 0x000fc60000400000 */
[-CC-:B------:R-:W-:Y:S01]  /*5b30*/  FFMA R24, R24, R92.reuse, -R93.reuse ;  /* 0x0000005c18187223 */ /* 0x180fe2000000085d */
[-C--:B------:R-:W-:Y:S01]  /*5b40*/  FFMA R22, R22, R92.reuse, -R93 ;  /* 0x0000005c16167223 */ /* 0x080fe2000000085d */
[-CC-:B------:R-:W-:Y:S01]  /*5b50*/  FFMA R26, R26, R92.reuse, -R99.reuse ;  /* 0x0000005c1a1a7223 */ /* 0x180fe20000000863 */
[-C--:B------:R-:W-:Y:S01]  /*5b60*/  FFMA R27, R27, R92.reuse, -R99 ;  /* 0x0000005c1b1b7223 */ /* 0x080fe20000000863 */
[-CC-:B------:R-:W-:Y:S01]  /*5b70*/  FFMA R28, R28, R92.reuse, -R93.reuse ;  /* 0x0000005c1c1c7223 */ /* 0x180fe2000000085d */
[----:B------:R-:W-:Y:S01]  /*5b80*/  FSETP.GEU.AND P5, PT, R24, -126, PT ;  /* 0xc2fc00001800780b */ /* 0x000fe20003fae000 */
[-C--:B------:R-:W-:Y:S01]  /*5b90*/  FFMA R23, R94, R92.reuse, -R93 ;  /* 0x0000005c5e177223 */ /* 0x080fe2000000085d */
[----:B------:R-:W-:Y:S01]  /*5ba0*/  FSETP.GEU.AND P6, PT, R22, -126, PT ;  /* 0xc2fc00001600780b */ /* 0x000fe20003fce000 */
[-CC-:B------:R-:W-:Y:S01]  /*5bb0*/  FFMA R30, R30, R92.reuse, -R99.reuse ;  /* 0x0000005c1e1e7223 */ /* 0x180fe20000000863 */
[----:B------:R-:W-:Y:S01]  /*5bc0*/  FSETP.GEU.AND P3, PT, R26, -126, PT ;  /* 0xc2fc00001a00780b */ /* 0x000fe20003f6e000 */
[-C--:B------:R-:W-:Y:S01]  /*5bd0*/  FFMA R31, R31, R92.reuse, -R99 ;  /* 0x0000005c1f1f7223 */ /* 0x080fe20000000863 */
[----:B------:R-:W-:Y:S01]  /*5be0*/  FSETP.GEU.AND P4, PT, R27, -126, PT ;  /* 0xc2fc00001b00780b */ /* 0x000fe20003f8e000 */
[-CC-:B------:R-:W-:Y:S01]  /*5bf0*/  FFMA R105, R98, R92.reuse, -R93.reuse ;  /* 0x0000005c62697223 */ /* 0x180fe2000000085d */
[-C--:B------:R-:W-:Y:S01]  /*5c00*/  FFMA R32, R32, R92.reuse, -R93 ;  /* 0x0000005c20207223 */ /* 0x080fe2000000085d */
[-CC-:B------:R-:W-:Y:S01]  /*5c10*/  FFMA R34, R34, R92.reuse, -R99.reuse ;  /* 0x0000005c22227223 */ /* 0x180fe20000000863 */
[-C--:B------:R-:W-:Y:S01]  /*5c20*/  FFMA R35, R35, R92.reuse, -R99 ;  /* 0x0000005c23237223 */ /* 0x080fe20000000863 */
[-CC-:B------:R-:W-:Y:S01]  /*5c30*/  FFMA R37, R37, R92.reuse, -R93.reuse ;  /* 0x0000005c25257223 */ /* 0x180fe2000000085d */
[-C--:B------:R-:W-:Y:S01]  /*5c40*/  FFMA R36, R36, R92.reuse, -R93 ;  /* 0x0000005c24247223 */ /* 0x080fe2000000085d */
[----:B------:R-:W-:Y:S01]  /*5c50*/  @!P5 FMUL R24, R24, 0.5 ;  /* 0x3f0000001818d820 */ /* 0x000fe20000400000 */
[-CC-:B------:R-:W-:Y:S01]  /*5c60*/  FFMA R38, R38, R92.reuse, -R99.reuse ;  /* 0x0000005c26267223 */ /* 0x180fe20000000863 */
[----:B------:R-:W-:Y:S01]  /*5c70*/  @!P6 FMUL R22, R22, 0.5 ;  /* 0x3f0000001616e820 */ /* 0x000fe20000400000 */
[-C--:B------:R-:W-:Y:S01]  /*5c80*/  FFMA R39, R39, R92.reuse, -R99 ;  /* 0x0000005c27277223 */ /* 0x080fe20000000863 */
[----:B------:R-:W-:Y:S01]  /*5c90*/  @!P3 FMUL R26, R26, 0.5 ;  /* 0x3f0000001a1ab820 */ /* 0x000fe20000400000 */
[----:B------:R-:W1:Y:S01]  /*5ca0*/  MUFU.EX2 R95, R24 ;  /* 0x00000018005f7308 */ /* 0x000e620000000800 */
[----:B------:R-:W-:Y:S01]  /*5cb0*/  @!P4 FMUL R27, R27, 0.5 ;  /* 0x3f0000001b1bc820 */ /* 0x000fe20000400000 */
[-C--:B------:R-:W-:Y:S01]  /*5cc0*/  FFMA R29, R41, R92.reuse, -R93 ;  /* 0x0000005c291d7223 */ /* 0x080fe2000000085d */
[-C--:B------:R-:W-:Y:S01]  /*5cd0*/  FFMA R33, R43, R92.reuse, -R99 ;  /* 0x0000005c2b217223 */ /* 0x080fe20000000863 */
[-CC-:B------:R-:W-:Y:S01]  /*5ce0*/  FFMA R48, R48, R92.reuse, -R93.reuse ;  /* 0x0000005c30307223 */ /* 0x180fe2000000085d */
[-C--:B------:R-:W-:Y:S01]  /*5cf0*/  FFMA R49, R49, R92.reuse, -R93 ;  /* 0x0000005c31317223 */ /* 0x080fe2000000085d */
[-CC-:B------:R-:W-:Y:S01]  /*5d00*/  FFMA R50, R50, R92.reuse, -R99.reuse ;  /* 0x0000005c32327223 */ /* 0x180fe20000000863 */
[-C--:B------:R-:W-:Y:S01]  /*5d10*/  FFMA R51, R51, R92.reuse, -R99 ;  /* 0x0000005c33337223 */ /* 0x080fe20000000863 */
[----:B------:R2:W3:Y:S01]  /*5d20*/  MUFU.EX2 R89, R22 ;  /* 0x0000001600597308 */ /* 0x0004e20000000800 */
[-C--:B------:R-:W-:Y:S01]  /*5d30*/  FFMA R53, R53, R92.reuse, -R93 ;  /* 0x0000005c35357223 */ /* 0x080fe2000000085d */
[-CC-:B------:R-:W-:Y:S01]  /*5d40*/  FFMA R54, R54, R92.reuse, -R99.reuse ;  /* 0x0000005c36367223 */ /* 0x180fe20000000863 */
[----:B------:R-:W-:-:S05]  /*5d50*/  FFMA R55, R55, R92, -R99 ;  /* 0x0000005c37377223 */ /* 0x000fca0000000863 */
[----:B------:R-:W4:Y:S01]  /*5d60*/  MUFU.EX2 R101, R26 ;  /* 0x0000001a00657308 */ /* 0x000f220000000800 */
[----:B-1----:R-:W-:Y:S01]  /*5d70*/  @!P5 FMUL R95, R95, R95 ;  /* 0x0000005f5f5fd220 */ /* 0x002fe20000400000 */
[----:B------:R-:W-:Y:S02]  /*5d80*/  FSETP.GEU.AND P5, PT, R28, -126, PT ;  /* 0xc2fc00001c00780b */ /* 0x000fe40003fae000 */
[----:B--2---:R-:W-:Y:S01]  /*5d90*/  LEA R22, R17, UR14, 0x9 ;  /* 0x0000000e11167c11 */ /* 0x004fe2000f8e48ff */
[----:B------:R-:W-:-:S03]  /*5da0*/  FFMA R88, R88, R15, R95 ;  /* 0x0000000f58587223 */ /* 0x000fc6000000005f */
[----:B------:R-:W1:Y:S01]  /*5db0*/  MUFU.EX2 R91, R27 ;  /* 0x0000001b005b7308 */ /* 0x000e620000000800 */
[----:B---3--:R-:W-:Y:S01]  /*5dc0*/  @!P6 FMUL R89, R89, R89 ;  /* 0x000000595959e220 */ /* 0x008fe20000400000 */
[----:B------:R-:W-:Y:S02]  /*5dd0*/  FSETP.GEU.AND P6, PT, R23, -126, PT ;  /* 0xc2fc00001700780b */ /* 0x000fe40003fce000 */
[----:B------:R-:W-:Y:S02]  /*5de0*/  R2UR UR6, R22 ;  /* 0x00000000160672ca */ /* 0x000fe400000e0000 */
[----:B------:R-:W-:Y:S01]  /*5df0*/  F2FP.F16.F32.PACK_AB R24, R89, R95 ;  /* 0x0000005f5918723e */ /* 0x000fe200000000ff */
[----:B------:R-:W-:Y:S01]  /*5e00*/  @!P5 FMUL R28, R28, 0.5 ;  /* 0x3f0000001c1cd820 */ /* 0x000fe20000400000 */
[----:B------:R-:W-:Y:S01]  /*5e10*/  FADD R89, R88, R89 ;  /* 0x0000005958597221 */ /* 0x000fe20000000000 */
[----:B----4-:R-:W-:Y:S01]  /*5e20*/  @!P3 FMUL R101, R101, R101 ;  /* 0x000000656565b220 */ /* 0x010fe20000400000 */
[----:B------:R-:W-:Y:S01]  /*5e30*/  FSETP.GEU.AND P3, PT, R30, -126, PT ;  /* 0xc2fc00001e00780b */ /* 0x000fe20003f6e000 */
[----:B------:R-:W2:Y:S02]  /*5e40*/  MUFU.EX2 R94, R28 ;  /* 0x0000001c005e7308 */ /* 0x000ea40000000800 */
[----:B------:R-:W-:-:S02]  /*5e50*/  FFMA R90, R90, R13, R101 ;  /* 0x0000000d5a5a7223 */ /* 0x000fc40000000065 */
[----:B------:R-:W-:Y:S01]  /*5e60*/  @!P6 FMUL R23, R23, 0.5 ;  /* 0x3f0000001717e820 */ /* 0x000fe20000400000 */
[----:B-1----:R-:W-:Y:S01]  /*5e70*/  @!P4 FMUL R91, R91, R91 ;  /* 0x0000005b5b5bc220 */ /* 0x002fe20000400000 */
[----:B------:R-:W-:Y:S02]  /*5e80*/  FSETP.GEU.AND P4, PT, R31, -126, PT ;  /* 0xc2fc00001f00780b */ /* 0x000fe40003f8e000 */
[----:B------:R1:W3:Y:S02]  /*5e90*/  MUFU.EX2 R97, R23 ;  /* 0x0000001700617308 */ /* 0x0002e40000000800 */
[----:B------:R-:W-:Y:S02]  /*5ea0*/  F2FP.F16.F32.PACK_AB R25, R91, R101 ;  /* 0x000000655b19723e */ /* 0x000fe400000000ff */
[----:B------:R-:W-:Y:S01]  /*5eb0*/  @!P3 FMUL R30, R30, 0.5 ;  /* 0x3f0000001e1eb820 */ /* 0x000fe20000400000 */
[----:B------:R-:W-:-:S03]  /*5ec0*/  FADD R91, R90, R91 ;  /* 0x0000005b5a5b7221 */ /* 0x000fc60000000000 */
[----:B------:R-:W4:Y:S01]  /*5ed0*/  MUFU.EX2 R96, R30 ;  /* 0x0000001e00607308 */ /* 0x000f220000000800 */
[----:B-1----:R-:W-:Y:S02]  /*5ee0*/  IMAD.MOV.U32 R23, RZ, RZ, 0x40000040 ;  /* 0x40000040ff177424 */ /* 0x002fe400078e00ff */
[----:B--2---:R-:W-:Y:S01]  /*5ef0*/  @!P5 FMUL R94, R94, R94 ;  /* 0x0000005e5e5ed220 */ /* 0x004fe20000400000 */
[----:B------:R-:W-:Y:S01]  /*5f00*/  FSETP.GEU.AND P5, PT, R32, -126, PT ;  /* 0xc2fc00002000780b */ /* 0x000fe20003fae000 */
[----:B------:R-:W-:Y:S01]  /*5f10*/  @!P4 FMUL R31, R31, 0.5 ;  /* 0x3f0000001f1fc820 */ /* 0x000fe20000400000 */
[----:B------:R-:W-:Y:S01]  /*5f20*/  R2UR UR7, R23 ;  /* 0x00000000170772ca */ /* 0x000fe200000e0000 */
[----:B------:R-:W-:Y:S02]  /*5f30*/  FFMA R23, R40, R92, -R93 ;  /* 0x0000005c28177223 */ /* 0x000fe4000000085d */
[----:B------:R-:W1:Y:S01]  /*5f40*/  MUFU.EX2 R103, R31 ;  /* 0x0000001f00677308 */ /* 0x000e620000000800 */
[----:B---3--:R-:W-:Y:S01]  /*5f50*/  @!P6 FMUL R97, R97, R97 ;  /* 0x000000616161e220 */ /* 0x008fe20000400000 */
[----:B------:R-:W-:-:S04]  /*5f60*/  FSETP.GEU.AND P6, PT, R105, -126, PT ;  /* 0xc2fc00006900780b */ /* 0x000fc80003fce000 */
[----:B------:R-:W-:Y:S01]  /*5f70*/  F2FP.F16.F32.PACK_AB R26, R97, R94 ;  /* 0x0000005e611a723e */ /* 0x000fe200000000ff */
[----:B------:R-:W-:Y:S01]  /*5f80*/  FADD R94, R89, R94 ;  /* 0x0000005e595e7221 */ /* 0x000fe20000000000 */
[----:B------:R-:W-:Y:S01]  /*5f90*/  @!P5 FMUL R32, R32, 0.5 ;  /* 0x3f0000002020d820 */ /* 0x000fe20000400000 */
[----:B----4-:R-:W-:Y:S01]  /*5fa0*/  @!P3 FMUL R96, R96, R96 ;  /* 0x000000606060b220 */ /* 0x010fe20000400000 */
[----:B------:R-:W-:Y:S01]  /*5fb0*/  FSETP.GEU.AND P3, PT, R34, -126, PT ;  /* 0xc2fc00002200780b */ /* 0x000fe20003f6e000 */
[----:B------:R-:W-:Y:S01]  /*5fc0*/  FADD R97, R94, R97 ;  /* 0x000000615e617221 */ /* 0x000fe20000000000 */
[----:B------:R2:W3:Y:S03]  /*5fd0*/  MUFU.EX2 R98, R32 ;  /* 0x0000002000627308 */ /* 0x0004e60000000800 */
[----:B------:R-:W-:Y:S01]  /*5fe0*/  @!P6 FMUL R105, R105, 0.5 ;  /* 0x3f0000006969e820 */ /* 0x000fe20000400000 */
[----:B-1----:R-:W-:Y:S01]  /*5ff0*/  @!P4 FMUL R103, R103, R103 ;  /* 0x000000676767c220 */ /* 0x002fe20000400000 */
[----:B------:R-:W-:-:S04]  /*6000*/  FSETP.GEU.AND P4, PT, R35, -126, PT ;  /* 0xc2fc00002300780b */ /* 0x000fc80003f8e000 */
[----:B------:R-:W1:Y:S01]  /*6010*/  MUFU.EX2 R105, R105 ;  /* 0x0000006900697308 */ /* 0x000e620000000800 */
[----:B------:R-:W-:Y:S01]  /*6020*/  F2FP.F16.F32.PACK_AB R27, R103, R96 ;  /* 0x00000060671b723e */ /* 0x000fe200000000ff */
[----:B------:R-:W-:Y:S01]  /*6030*/  @!P3 FMUL R34, R34, 0.5 ;  /* 0x3f0000002222b820 */ /* 0x000fe20000400000 */
[----:B--2---:R-:W-:Y:S01]  /*6040*/  FFMA R32, R42, R92, -R99 ;  /* 0x0000005c2a207223 */ /* 0x004fe20000000863 */
[----:B------:R-:W-:Y:S01]  /*6050*/  FADD R96, R91, R96 ;  /* 0x000000605b607221 */ /* 0x000fe20000000000 */
[----:B------:R-:W-:-:S03]  /*6060*/  WARPGROUP.ARRIVE ;  /* 0x00000000000079c5 */ /* 0x000fc60000000000 */
[----:B------:R-:W2:Y:S01]  /*6070*/  MUFU.EX2 R100, R34 ;  /* 0x0000002200647308 */ /* 0x000ea20000000800 */
[----:B---3--:R-:W-:Y:S01]  /*6080*/  @!P5 FMUL R98, R98, R98 ;  /* 0x000000626262d220 */ /* 0x008fe20000400000 */
[----:B------:R-:W-:Y:S01]  /*6090*/  @!P4 FMUL R35, R35, 0.5 ;  /* 0x3f0000002323c820 */ /* 0x000fe20000400000 */
[----:B------:R-:W-:Y:S01]  /*60a0*/  HGMMA.64x64x16.F32 R56, R24, gdesc[UR4].tnspB, R56, gsb0 ;  /* 0x40e0000418387df0 */ /* 0x000fe20008000838 */
[----:B------:R-:W-:Y:S01]  /*60b0*/  FSETP.GEU.AND P5, PT, R36, -126, PT ;  /* 0xc2fc00002400780b */ /* 0x000fe20003fae000 */
[----:B------:R-:W-:Y:S01]  /*60c0*/  FADD R103, R96, R103 ;  /* 0x0000006760677221 */ /* 0x000fe20000000000 */
[----:B-1----:R-:W-:Y:S01]  /*60d0*/  @!P6 FMUL R105, R105, R105 ;  /* 0x000000696969e220 */ /* 0x002fe20000400000 */
[----:B------:R-:W-:-:S04]  /*60e0*/  FSETP.GEU.AND P6, PT, R37, -126, PT ;  /* 0xc2fc00002500780b */ /* 0x000fc80003fce000 */
[----:B------:R-:W-:Y:S01]  /*60f0*/  F2FP.F16.F32.PACK_AB R28, R105, R98 ;  /* 0x00000062691c723e */ /* 0x000fe200000000ff */
[----:B------:R-:W-:Y:S01]  /*6100*/  FADD R98, R97, R98 ;  /* 0x0000006261627221 */ /* 0x000fe20000000000 */
[----:B--2---:R-:W-:Y:S01]  /*6110*/  @!P3 FMUL R100, R100, R100 ;  /* 0x000000646464b220 */ /* 0x004fe20000400000 */
[----:B------:R-:W-:-:S03]  /*6120*/  FSETP.GEU.AND P3, PT, R38, -126, PT ;  /* 0xc2fc00002600780b */ /* 0x000fc60003f6e000 */
[----:B------:R-:W-:Y:S01]  /*6130*/  @!P5 FMUL R36, R36, 0.5 ;  /* 0x3f0000002424d820 */ /* 0x000fe20000400000 */
[----:B------:R-:W-:Y:S02]  /*6140*/  FADD R105, R98, R105 ;  /* 0x0000006962697221 */ /* 0x000fe40000000000 */
[----:B------:R-:W-:-:S04]  /*6150*/  @!P6 FMUL R37, R37, 0.5 ;  /* 0x3f0000002525e820 */ /* 0x000fc80000400000 */
[----:B------:R-:W1:Y:S03]  /*6160*/  MUFU.EX2 R107, R37 ;  /* 0x00000025006b7308 */ /* 0x000e660000000800 */
[----:B------:R-:W-:-:S05]  /*6170*/  @!P3 FMUL R38, R38, 0.5 ;  /* 0x3f0000002626b820 */ /* 0x000fca0000400000 */
[----:B------:R-:W2:Y:S01]  /*6180*/  MUFU.EX2 R40, R38 ;  /* 0x0000002600287308 */ /* 0x000ea20000000800 */
[----:B-1----:R-:W-:Y:S01]  /*6190*/  @!P6 FMUL R107, R107, R107 ;  /* 0x0000006b6b6be220 */ /* 0x002fe20000400000 */
[----:B------:R-:W-:Y:S01]  /*61a0*/  FSETP.GEU.AND P6, PT, R29, -126, PT ;  /* 0xc2fc00001d00780b */ /* 0x000fe20003fce000 */
[----:B--2---:R-:W-:Y:S01]  /*61b0*/  @!P3 FMUL R40, R40, R40 ;  /* 0x000000282828b220 */ /* 0x004fe20000400000 */
[----:B------:R-:W-:-:S11]  /*61c0*/  FSETP.GEU.AND P3, PT, R32, -126, PT ;  /* 0xc2fc00002000780b */ /* 0x000fd60003f6e000 */
[----:B------:R-:W-:-:S04]  /*61d0*/  @!P6 FMUL R29, R29, 0.5 ;  /* 0x3f0000001d1de820 */ /* 0x000fc80000400000 */
[----:B------:R-:W1:Y:S01]  /*61e0*/  MUFU.EX2 R43, R29 ;  /* 0x0000001d002b7308 */ /* 0x000e620000000800 */
[----:B------:R-:W-:Y:S01]  /*61f0*/  @!P3 FMUL R32, R32, 0.5 ;  /* 0x3f0000002020b820 */ /* 0x000fe20000400000 */
[----:B-1----:R-:W-:Y:S01]  /*6200*/  @!P6 FMUL R43, R43, R43 ;  /* 0x0000002b2b2be220 */ /* 0x002fe20000400000 */
[----:B------:R-:W-:-:S05]  /*6210*/  WARPGROUP.DEPBAR.LE gsb0, 0x0 ;  /* 0x00008000000079c5 */ /* 0x000fca0000010000 */
[----:B------:R-:W1:Y:S01]  /*6220*/  MUFU.EX2 R27, R35 ;  /* 0x00000023001b7308 */ /* 0x000e620000000800 */
[----:B------:R-:W-:Y:S01]  /*6230*/  VIADD R24, R22, 0x80 ;  /* 0x0000008016187836 */ /* 0x000fe20000000000 */
[----:B------:R-:W-:-:S04]  /*6240*/  MOV R25, 0x40000040 ;  /* 0x4000004000197802 */ /* 0x000fc80000000f00 */
[----:B------:R-:W-:Y:S01]  /*6250*/  R2UR UR6, R24 ;  /* 0x00000000180672ca */ /* 0x000fe200000e0000 */
[----:B------:R-:W-:Y:S01]  /*6260*/  FFMA R24, R44, R92, -R93 ;  /* 0x0000005c2c187223 */ /* 0x000fe2000000085d */
[----:B------:R-:W2:Y:S01]  /*6270*/  MUFU.EX2 R26, R36 ;  /* 0x00000024001a7308 */ /* 0x000ea20000000800 */
[----:B------:R-:W-:Y:S01]  /*6280*/  R2UR UR7, R25 ;  /* 0x00000000190772ca */ /* 0x000fe200000e0000 */
[----:B------:R-:W-:-:S06]  /*6290*/  IMAD.MOV.U32 R25, RZ, RZ, 0x40000040 ;  /* 0x40000040ff197424 */ /* 0x000fcc00078e00ff */
[----:B------:R-:W3:Y:S01]  /*62a0*/  MUFU.EX2 R44, R32 ;  /* 0x00000020002c7308 */ /* 0x000ee20000000800 */
[----:B-1----:R-:W-:Y:S01]  /*62b0*/  @!P4 FMUL R27, R27, R27 ;  /* 0x0000001b1b1bc220 */ /* 0x002fe20000400000 */
[----:B------:R-:W-:-:S04]  /*62c0*/  FSETP.GEU.AND P4, PT, R39, -126, PT ;  /* 0xc2fc00002700780b */ /* 0x000fc80003f8e000 */
[----:B------:R-:W-:Y:S01]  /*62d0*/  F2FP.F16.F32.PACK_AB R29, R27, R100 ;  /* 0x000000641b1d723e */ /* 0x000fe200000000ff */
[----:B------:R-:W-:Y:S01]  /*62e0*/  FADD R100, R103, R100 ;  /* 0x0000006467647221 */ /* 0x000fe20000000000 */
[----:B--2---:R-:W-:Y:S01]  /*62f0*/  @!P5 FMUL R26, R26, R26 ;  /* 0x0000001a1a1ad220 */ /* 0x004fe20000400000 */
[----:B------:R-:W-:Y:S02]  /*6300*/  FSETP.GEU.AND P5, PT, R23, -126, PT ;  /* 0xc2fc00001700780b */ /* 0x000fe40003fae000 */
[----:B------:R-:W-:Y:S02]  /*6310*/  FADD R27, R100, R27 ;  /* 0x0000001b641b7221 */ /* 0x000fe40000000000 */
[----:B------:R-:W-:Y:S02]  /*6320*/  F2FP.F16.F32.PACK_AB R30, R107, R26 ;  /* 0x0000001a6b1e723e */ /* 0x000fe400000000ff */
[----:B------:R-:W-:Y:S01]  /*6330*/  @!P4 FMUL R39, R39, 0.5 ;  /* 0x3f0000002727c820 */ /* 0x000fe20000400000 */
[----:B------:R-:W-:Y:S01]  /*6340*/  FADD R26, R105, R26 ;  /* 0x0000001a691a7221 */ /* 0x000fe20000000000 */
[----:B---3--:R-:W-:-:S02]  /*6350*/  @!P3 FMUL R44, R44, R44 ;  /* 0x0000002c2c2cb220 */ /* 0x008fc40000400000 */
[----:B------:R-:W1:Y:S01]  /*6360*/  MUFU.EX2 R41, R39 ;  /* 0x0000002700297308 */ /* 0x000e620000000800 */
[----:B------:R-:W-:Y:S02]  /*6370*/  FADD R107, R26, R107 ;  /* 0x0000006b1a6b7221 */ /* 0x000fe40000000000 */
[----:B------:R-:W-:-:S05]  /*6380*/  @!P5 FMUL R23, R23, 0.5 ;  /* 0x3f0000001717d820 */ /* 0x000fca0000400000 */
[----:B------:R2:W3:Y:S01]  /*6390*/  MUFU.EX2 R42, R23 ;  /* 0x00000017002a7308 */ /* 0x0004e20000000800 */
[----:B-1----:R-:W-:Y:S01]  /*63a0*/  @!P4 FMUL R41, R41, R41 ;  /* 0x000000292929c220 */ /* 0x002fe20000400000 */
[----:B------:R-:W-:Y:S01]  /*63b0*/  FSETP.GEU.AND P4, PT, R33, -126, PT ;  /* 0xc2fc00002100780b */ /* 0x000fe20003f8e000 */
[-C--:B--2---:R-:W-:Y:S01]  /*63c0*/  FFMA R23, R45, R92.reuse, -R93 ;  /* 0x0000005c2d177223 */ /* 0x084fe2000000085d */
[----:B------:R-:W-:Y:S02]  /*63d0*/  FFMA R45, R47, R92, -R99 ;  /* 0x0000005c2f2d7223 */ /* 0x000fe40000000863 */
[----:B------:R-:W-:Y:S01]  /*63e0*/  F2FP.F16.F32.PACK_AB R31, R41, R40 ;  /* 0x00000028291f723e */ /* 0x000fe200000000ff */
[----:B------:R-:W-:Y:S01]  /*63f0*/  FADD R40, R27, R40 ;  /* 0x000000281b287221 */ /* 0x000fe20000000000 */
[----:B------:R-:W-:Y:S01]  /*6400*/  FSETP.GEU.AND P6, PT, R23, -126, PT ;  /* 0xc2fc00001700780b */ /* 0x000fe20003fce000 */
[----:B---3--:R-:W-:Y:S01]  /*6410*/  @!P5 FMUL R42, R42, R42 ;  /* 0x0000002a2a2ad220 */ /* 0x008fe20000400000 */
[----:B------:R-:W-:Y:S01]  /*6420*/  WARPGROUP.ARRIVE ;  /* 0x00000000000079c5 */ /* 0x000fe20000000000 */
[----:B------:R-:W-:Y:S01]  /*6430*/  FSETP.GEU.AND P5, PT, R24, -126, PT ;  /* 0xc2fc00001800780b */ /* 0x000fe20003fae000 */
[----:B------:R-:W-:Y:S01]  /*6440*/  FADD R41, R40, R41 ;  /* 0x0000002928297221 */ /* 0x000fe20000000000 */
[----:B------:R-:W-:-:S02]  /*6450*/  SEL R27, R7, RZ, P2 ;  /* 0x000000ff071b7207 */ /* 0x000fc40001000000 */
[----:B------:R-:W-:Y:S01]  /*6460*/  @!P4 FMUL R33, R33, 0.5 ;  /* 0x3f0000002121c820 */ /* 0x000fe20000400000 */
[----:B------:R-:W-:Y:S01]  /*6470*/  HGMMA.64x64x16.F32 R56, R28, gdesc[UR4].tnspB, R56, gsb0 ;  /* 0x40e000041c387df0 */ /* 0x000fe20008000838 */
[----:B------:R-:W-:Y:S01]  /*6480*/  R2UR UR7, R25 ;  /* 0x00000000190772ca */ /* 0x000fe200000e0000 */
[----:B------:R-:W-:Y:S01]  /*6490*/  IMAD R7, R27, 0x8, R14 ;  /* 0x000000081b077824 */ /* 0x000fe200078e020e */
[----:B------:R-:W-:Y:S01]  /*64a0*/  F2FP.F16.F32.PACK_AB R32, R43, R42 ;  /* 0x0000002a2b20723e */ /* 0x000fe200000000ff */
[----:B------:R-:W-:Y:S01]  /*64b0*/  FADD R42, R107, R42 ;  /* 0x0000002a6b2a7221 */ /* 0x000fe20000000000 */
[----:B------:R-:W-:Y:S02]  /*64c0*/  @!P6 FMUL R23, R23, 0.5 ;  /* 0x3f0000001717e820 */ /* 0x000fe40000400000 */
[----:B------:R-:W-:Y:S01]  /*64d0*/  PRMT R7, RZ, 0x654, R7 ;  /* 0x00000654ff077816 */ /* 0x000fe20000000007 */
[----:B------:R-:W-:Y:S01]  /*64e0*/  @!P5 FMUL R24, R24, 0.5 ;  /* 0x3f0000001818d820 */ /* 0x000fe20000400000 */
[----:B------:R-:W-:Y:S01]  /*64f0*/  FADD R43, R42, R43 ;  /* 0x0000002b2a2b7221 */ /* 0x000fe20000000000 */
[----:B------:R-:W-:-:S02]  /*6500*/  WARPGROUP.DEPBAR.LE gsb0, 0x0 ;  /* 0x00008000000079c5 */ /* 0x000fc40000010000 */
[----:B------:R-:W1:Y:S01]  /*6510*/  MUFU.EX2 R29, R33 ;  /* 0x00000021001d7308 */ /* 0x000e620000000800 */
[----:B------:R-:W-:-:S05]  /*6520*/  FFMA R30, R46, R92, -R99 ;  /* 0x0000005c2e1e7223 */ /* 0x000fca0000000863 */
[C---:B------:R-:W-:Y:S02]  /*6530*/  FSETP.GEU.AND P3, PT, R30.reuse, -126, PT ;  /* 0xc2fc00001e00780b */ /* 0x040fe40003f6e000 */
[----:B------:R2:W3:Y:S08]  /*6540*/  MUFU.EX2 R28, R24 ;  /* 0x00000018001c7308 */ /* 0x0004f00000000800 */
[----:B------:R4:W5:Y:S01]  /*6550*/  MUFU.EX2 R31, R23 ;  /* 0x00000017001f7308 */ /* 0x0009620000000800 */
[----:B-1----:R-:W-:Y:S01]  /*6560*/  @!P4 FMUL R29, R29, R29 ;  /* 0x0000001d1d1dc220 */ /* 0x002fe20000400000 */
[----:B------:R-:W-:Y:S01]  /*6570*/  FSETP.GEU.AND P4, PT, R45, -126, PT ;  /* 0xc2fc00002d00780b */ /* 0x000fe20003f8e000 */
[----:B------:R-:W-:Y:S01]  /*6580*/  @!P3 FMUL R30, R30, 0.5 ;  /* 0x3f0000001e1eb820 */ /* 0x000fe20000400000 */
[----:B--2---:R-:W-:-:S02]  /*6590*/  VIADD R24, R22, 0x100 ;  /* 0x0000010016187836 */ /* 0x004fc40000000000 */
[----:B------:R-:W-:Y:S01]  /*65a0*/  F2FP.F16.F32.PACK_AB R33, R29, R44 ;  /* 0x0000002c1d21723e */ /* 0x000fe200000000ff */
[----:B------:R-:W-:Y:S02]  /*65b0*/  VIADD R22, R22, 0x180 ;  /* 0x0000018016167836 */ /* 0x000fe40000000000 */
[----:B------:R-:W-:Y:S01]  /*65c0*/  FADD R44, R41, R44 ;  /* 0x0000002c292c7221 */ /* 0x000fe20000000000 */
[----:B------:R-:W1:Y:S01]  /*65d0*/  MUFU.EX2 R30, R30 ;  /* 0x0000001e001e7308 */ /* 0x000e620000000800 */
[----:B---3--:R-:W-:Y:S01]  /*65e0*/  @!P5 FMUL R28, R28, R28 ;  /* 0x0000001c1c1cd220 */ /* 0x008fe20000400000 */
[----:B------:R-:W-:Y:S01]  /*65f0*/  R2UR UR6, R24 ;  /* 0x00000000180672ca */ /* 0x000fe200000e0000 */
[----:B------:R-:W-:Y:S01]  /*6600*/  FADD R29, R44, R29 ;  /* 0x0000001d2c1d7221 */ /* 0x000fe20000000000 */
[----:B------:R-:W-:Y:S01]  /*6610*/  FSETP.GEU.AND P5, PT, R48, -126, PT ;  /* 0xc2fc00003000780b */ /* 0x000fe20003fae000 */
[----:B------:R-:W-:Y:S01]  /*6620*/  @!P4 FMUL R45, R45, 0.5 ;  /* 0x3f0000002d2dc820 */ /* 0x000fe20000400000 */
[----:B----4-:R-:W-:Y:S01]  /*6630*/  MOV R23, 0x40000040 ;  /* 0x4000004000177802 */ /* 0x010fe20000000f00 */
[----:B-----5:R-:W-:Y:S01]  /*6640*/  @!P6 FMUL R31, R31, R31 ;  /* 0x0000001f1f1fe220 */ /* 0x020fe20000400000 */
[----:B------:R-:W-:-:S03]  /*6650*/  FSETP.GEU.AND P6, PT, R49, -126, PT ;  /* 0xc2fc00003100780b */ /* 0x000fc60003fce000 */
[----:B------:R-:W2:Y:S01]  /*6660*/  MUFU.EX2 R45, R45 ;  /* 0x0000002d002d7308 */ /* 0x000ea20000000800 */
[----:B------:R-:W-:Y:S01]  /*6670*/  F2FP.F16.F32.PACK_AB R34, R31, R28 ;  /* 0x0000001c1f22723e */ /* 0x000fe200000000ff */
[----:B------:R-:W-:Y:S01]  /*6680*/  FADD R28, R43, R28 ;  /* 0x0000001c2b1c7221 */ /* 0x000fe20000000000 */
[----:B-1----:R-:W-:Y:S01]  /*6690*/  @!P3 FMUL R30, R30, R30 ;  /* 0x0000001e1e1eb220 */ /* 0x002fe20000400000 */
[----:B------:R-:W-:Y:S02]  /*66a0*/  FSETP.GEU.AND P3, PT, R50, -126, PT ;  /* 0xc2fc00003200780b */ /* 0x000fe40003f6e000 */
[----:B------:R-:W-:Y:S01]  /*66b0*/  @!P5 FMUL R48, R48, 0.5 ;  /* 0x3f0000003030d820 */ /* 0x000fe20000400000 */
[----:B------:R-:W-:-:S03]  /*66c0*/  FADD R31, R28, R31 ;  /* 0x0000001f1c1f7221 */ /* 0x000fc60000000000 */
[----:B------:R-:W-:Y:S01]  /*66d0*/  @!P6 FMUL R49, R49, 0.5 ;  /* 0x3f0000003131e820 */ /* 0x000fe20000400000 */
[----:B------:R-:W1:Y:S01]  /*66e0*/  MUFU.EX2 R24, R48 ;  /* 0x0000003000187308 */ /* 0x000e620000000800 */
[----:B--2---:R-:W-:Y:S01]  /*66f0*/  @!P4 FMUL R45, R45, R45 ;  /* 0x0000002d2d2dc220 */ /* 0x004fe20000400000 */
[----:B------:R-:W-:-:S04]  /*6700*/  FSETP.GEU.AND P4, PT, R51, -126, PT ;  /* 0xc2fc00003300780b */ /* 0x000fc80003f8e000 */
[----:B------:R-:W-:Y:S02]  /*6710*/  @!P3 FMUL R50, R50, 0.5 ;  /* 0x3f0000003232b820 */ /* 0x000fe40000400000 */
[----:B------:R-:W2:Y:S01]  /*6720*/  MUFU.EX2 R25, R49 ;  /* 0x0000003100197308 */ /* 0x000ea20000000800 */
[----:B------:R-:W-:Y:S01]  /*6730*/  F2FP.F16.F32.PACK_AB R35, R45, R30 ;  /* 0x0000001e2d23723e */ /* 0x000fe200000000ff */
[----:B------:R-:W-:-:S03]  /*6740*/  FADD R30, R29, R30 ;  /* 0x0000001e1d1e7221 */ /* 0x000fc60000000000 */
[----:B------:R-:W-:Y:S01]  /*6750*/  WARPGROUP.ARRIVE ;  /* 0x00000000000079c5 */ /* 0x000fe20000000000 */
[----:B------:R-:W-:Y:S01]  /*6760*/  FADD R45, R30, R45 ;  /* 0x0000002d1e2d7221 */ /* 0x000fe20000000000 */
[----:B-1----:R-:W-:Y:S01]  /*6770*/  @!P5 FMUL R24, R24, R24 ;  /* 0x000000181818d220 */ /* 0x002fe20000400000 */
[----:B------:R-:W-:-:S03]  /*6780*/  @!P4 FMUL R51, R51, 0.5 ;  /* 0x3f0000003333c820 */ /* 0x000fc60000400000 */
[----:B------:R-:W-:Y:S01]  /*6790*/  HGMMA.64x64x16.F32 R56, R32, gdesc[UR4].tnspB, R56, gsb0 ;  /* 0x40e0000420387df0 */ /* 0x000fe20008000838 */
[----:B------:R-:W-:Y:S02]  /*67a0*/  R2UR UR6, R22 ;  /* 0x00000000160672ca */ /* 0x000fe400000e0000 */
[----:B------:R-:W-:Y:S01]  /*67b0*/  R2UR UR7, R23 ;  /* 0x00000000170772ca */ /* 0x000fe200000e0000 */
[----:B--2---:R-:W-:Y:S01]  /*67c0*/  @!P6 FMUL R25, R25, R25 ;  /* 0x000000191919e220 */ /* 0x004fe20000400000 */
[----:B------:R-:W-:-:S04]  /*67d0*/  FSETP.GEU.AND P6, PT, R53, -126, PT ;  /* 0xc2fc00003500780b */ /* 0x000fc80003fce000 */
[----:B------:R-:W-:Y:S01]  /*67e0*/  F2FP.F16.F32.PACK_AB R36, R25, R24 ;  /* 0x000000181924723e */ /* 0x000fe200000000ff */
[----:B------:R-:W-:-:S04]  /*67f0*/  FADD R24, R31, R24 ;  /* 0x000000181f187221 */ /* 0x000fc80000000000 */
[----:B------:R-:W-:-:S04]  /*6800*/  FADD R24, R24, R25 ;  /* 0x0000001918187221 */ /* 0x000fc80000000000 */
[----:B------:R-:W-:Y:S01]  /*6810*/  @!P6 FMUL R53, R53, 0.5 ;  /* 0x3f0000003535e820 */ /* 0x000fe20000400000 */
[----:B------:R-:W-:Y:S02]  /*6820*/  WARPGROUP.DEPBAR.LE gsb0, 0x0 ;  /* 0x00008000000079c5 */ /* 0x000fe40000010000 */
[----:B------:R-:W1:Y:S01]  /*6830*/  MUFU.EX2 R32, R50 ;  /* 0x0000003200207308 */ /* 0x000e620000000800 */
[----:B------:R-:W-:-:S05]  /*6840*/  FFMA R35, R52, R92, -R93 ;  /* 0x0000005c34237223 */ /* 0x000fca000000085d */
[C---:B------:R-:W-:Y:S02]  /*6850*/  FSETP.GEU.AND P5, PT, R35.reuse, -126, PT ;  /* 0xc2fc00002300780b */ /* 0x040fe40003fae000 */
[----:B------:R-:W2:Y:S08]  /*6860*/  MUFU.EX2 R33, R51 ;  /* 0x0000003300217308 */ /* 0x000eb00000000800 */
[----:B------:R-:W3:Y:S01]  /*6870*/  MUFU.EX2 R34, R53 ;  /* 0x0000003500227308 */ /* 0x000ee20000000800 */
[----:B-1----:R-:W-:Y:S01]  /*6880*/  @!P3 FMUL R32, R32, R32 ;  /* 0x000000202020b220 */ /* 0x002fe20000400000 */
[----:B------:R-:W-:Y:S01]  /*6890*/  FSETP.GEU.AND P3, PT, R54, -126, PT ;  /* 0xc2fc00003600780b */ /* 0x000fe20003f6e000 */
[----:B------:R-:W-:Y:S01]  /*68a0*/  @!P5 FMUL R35, R35, 0.5 ;  /* 0x3f0000002323d820 */ /* 0x000fe20000400000 */
[----:B--2---:R-:W-:Y:S01]  /*68b0*/  @!P4 FMUL R33, R33, R33 ;  /* 0x000000212121c220 */ /* 0x004fe20000400000 */
[----:B------:R-:W-:-:S04]  /*68c0*/  FSETP.GEU.AND P4, PT, R55, -126, PT ;  /* 0xc2fc00003700780b */ /* 0x000fc80003f8e000 */
[----:B------:R-:W1:Y:S01]  /*68d0*/  MUFU.EX2 R35, R35 ;  /* 0x0000002300237308 */ /* 0x000e620000000800 */
[----:B------:R-:W-:-:S05]  /*68e0*/  F2FP.F16.F32.PACK_AB R37, R33, R32 ;  /* 0x000000202125723e */ /* 0x000fca00000000ff */
[----:B------:R-:W-:Y:S01]  /*68f0*/  @!P3 FMUL R54, R54, 0.5 ;  /* 0x3f0000003636b820 */ /* 0x000fe20000400000 */
[----:B------:R-:W-:Y:S01]  /*6900*/  FADD R32, R45, R32 ;  /* 0x000000202d207221 */ /* 0x000fe20000000000 */
[----:B---3--:R-:W-:Y:S02]  /*6910*/  @!P6 FMUL R34, R34, R34 ;  /* 0x000000222222e220 */ /* 0x008fe40000400000 */
[----:B------:R-:W2:Y:S01]  /*6920*/  MUFU.EX2 R47, R54 ;  /* 0x00000036002f7308 */ /* 0x000ea20000000800 */
[----:B------:R-:W-:Y:S01]  /*6930*/  FADD R32, R32, R33 ;  /* 0x0000002120207221 */ /* 0x000fe20000000000 */
[----:B------:R-:W-:-:S06]  /*6940*/  @!P4 FMUL R55, R55, 0.5 ;  /* 0x3f0000003737c820 */ /* 0x000fcc0000400000 */
[----:B------:R-:W3:Y:S01]  /*6950*/  MUFU.EX2 R46, R55 ;  /* 0x00000037002e7308 */ /* 0x000ee20000000800 */
[----:B-1----:R-:W-:-:S04]  /*6960*/  @!P5 FMUL R35, R35, R35 ;  /* 0x000000232323d220 */ /* 0x002fc80000400000 */
[----:B------:R-:W-:Y:S01]  /*6970*/  FADD R15, R24, R35 ;  /* 0x00000023180f7221 */ /* 0x000fe20000000000 */
[----:B------:R-:W-:Y:S01]  /*6980*/  F2FP.F16.F32.PACK_AB R38, R34, R35 ;  /* 0x000000232226723e */ /* 0x000fe200000000ff */
[----:B--2---:R-:W-:Y:S02]  /*6990*/  @!P3 FMUL R47, R47, R47 ;  /* 0x0000002f2f2fb220 */ /* 0x004fe40000400000 */
[----:B------:R-:W-:Y:S02]  /*69a0*/  FADD R15, R15, R34 ;  /* 0x000000220f0f7221 */ /* 0x000fe40000000000 */
[----:B------:R-:W-:Y:S01]  /*69b0*/  FADD R13, R32, R47 ;  /* 0x0000002f200d7221 */ /* 0x000fe20000000000 */
[----:B---3--:R-:W-:-:S04]  /*69c0*/  @!P4 FMUL R46, R46, R46 ;  /* 0x0000002e2e2ec220 */ /* 0x008fc80000400000 */
[----:B------:R-:W-:Y:S01]  /*69d0*/  FADD R13, R13, R46 ;  /* 0x0000002e0d0d7221 */ /* 0x000fe20000000000 */
[----:B------:R-:W-:-:S04]  /*69e0*/  F2FP.F16.F32.PACK_AB R39, R46, R47 ;  /* 0x0000002f2e27723e */ /* 0x000fc800000000ff */
[----:B------:R-:W-:-:S06]  /*69f0*/  WARPGROUP.ARRIVE ;  /* 0x00000000000079c5 */ /* 0x000fcc0000000000 */
[----:B------:R-:W-:Y:S03]  /*6a00*/  HGMMA.64x64x16.F32 R56, R36, gdesc[UR4].tnspB, R56, gsb0 ;  /* 0x40e0000424387df0 */ /* 0x000fe60008000838 */
[----:B------:R-:W-:Y:S02]  /*6a10*/  WARPGROUP.DEPBAR.LE gsb0, 0x0 ;  /* 0x00008000000079c5 */ /* 0x000fe40000010000 */
[----:B------:R1:W-:Y:S01]  /*6a20*/  SYNCS.ARRIVE.TRANS64.RED.A1T0 RZ, [R7+URZ], RZ ;  /* 0x000000ff07ff79a7 */ /* 0x0003e2000810043f */
[----:B------:R-:W-:Y:S05]  /*6a30*/  @P1 BRA `(.L_x_46) ;  /* 0x0000000000a41947 */ /* 0x000fea0003800000 */
[----:B------:R-:W-:Y:S01]  /*6a40*/  ISETP.LT.OR P1, PT, R8, 0x1, !P0 ;  /* 0x000000010800780c */ /* 0x000fe20004721670 */
[----:B------:R-:W-:-:S12]  /*6a50*/  BSSY B0, `(.L_x_47) ;  /* 0x0000026000007945 */ /* 0x000fd80003800000 */
[----:B------:R-:W-:Y:S05]  /*6a60*/  @P1 BRA `(.L_x_48) ;  /* 0x0000000000901947 */ /* 0x000fea0003800000 */
[----:B------:R-:W-:Y:S01]  /*6a70*/  ISETP.NE.AND P2, PT, R0, RZ, PT ;  /* 0x000000ff0000720c */ /* 0x000fe20003f45270 */
[----:B-1----:R-:W-:Y:S01]  /*6a80*/  IMAD R7, R5, 0x8, R2 ;  /* 0x0000000805077824 */ /* 0x002fe200078e0202 */
[----:B------:R-:W-:-:S11]  /*6a90*/  SHF.L.U32 R22, R6, 0x1f, RZ ;  /* 0x0000001f06167819 */ /* 0x000fd600000006ff */
.L_x_49:
        /* <DEDUP_REMOVED lines=10> */
.L_x_50:
        /* <DEDUP_REMOVED lines=22> */
[----:B--2---:R-:W-:Y:S01]  /*6ca0*/  NOP ;  /* 0x0000000000007918 */ /* 0x004fe20000000000 */
.L_x_48:
[----:B------:R-:W-:Y:S05]  /*6cb0*/  BSYNC B0 ;  /* 0x0000000000007941 */ /* 0x000fea0003800000 */
.L_x_47:
[----:B------:R-:W-:-:S07]  /*6cc0*/  VIADD R8, R8, 0xffffffff ;  /* 0xffffffff08087836 */ /* 0x000fce0000000000 */
.L_x_46:
[C---:B------:R-:W-:Y:S01]  /*6cd0*/  ISETP.GT.AND P3, PT, R20.reuse, 0x1, PT ;  /* 0x000000011400780c */ /* 0x040fe20003f64270 */
[----:B-1----:R-:W-:Y:S01]  /*6ce0*/  VIADD R7, R27, 0x1 ;  /* 0x000000011b077836 */ /* 0x002fe20000000000 */
[----:B------:R-:W-:Y:S01]  /*6cf0*/  IADD3 R17, R17, 0x1, RZ ;  /* 0x0000000111117810 */ /* 0x000fe20007ffe0ff */
[----:B------:R-:W-:Y:S01]  /*6d00*/  VIADD R20, R20, 0xffffffff ;  /* 0xffffffff14147836 */ /* 0x000fe20000000000 */
[----:B------:R-:W-:Y:S01]  /*6d10*/  MOV R88, R18 ;  /* 0x0000001200587202 */ /* 0x000fe20000000f00 */
[----:B------:R-:W-:Y:S01]  /*6d20*/  VIADD R12, R12, 0x40 ;  /* 0x000000400c0c7836 */ /* 0x000fe20000000000 */
[----:B------:R-:W-:Y:S02]  /*6d30*/  ISETP.NE.AND P1, PT, R17, 0x4, PT ;  /* 0x000000041100780c */ /* 0x000fe40003f25270 */
[----:B------:R-:W-:Y:S02]  /*6d40*/  ISETP.NE.AND P2, PT, R7, 0x4, PT ;  /* 0x000000040700780c */ /* 0x000fe40003f45270 */
[----:B------:R-:W-:-:S02]  /*6d50*/  SEL R23, RZ, 0x1, P1 ;  /* 0x00000001ff177807 */ /* 0x000fc40000800000 */
[----:B------:R-:W-:Y:S02]  /*6d60*/  SEL R17, R17, RZ, P1 ;  /* 0x000000ff11117207 */ /* 0x000fe40000800000 */
[----:B------:R-:W-:Y:S01]  /*6d70*/  LOP3.LUT R4, R4, R23, RZ, 0x3c, !PT ;  /* 0x0000001704047212 */ /* 0x000fe200078e3cff */
[----:B------:R-:W-:Y:S01]  /*6d80*/  IMAD.MOV.U32 R23, RZ, RZ, R19 ;  /* 0x000000ffff177224 */ /* 0x000fe200078e0013 */
[----:B------:R-:W-:Y:S01]  /*6d90*/  SEL R7, R7, RZ, P2 ;  /* 0x000000ff07077207 */ /* 0x000fe20001000000 */
[----:B------:R-:W-:Y:S06]  /*6da0*/  @P3 BRA `(.L_x_51) ;  /* 0xffffffdc00303947 */ /* 0x000fec000383ffff */
.L_x_37:
[----:B------:R-:W-:Y:S05]  /*6db0*/  WARPSYNC.ALL ;  /* 0x0000000000007948 */ /* 0x000fea0003800000 */
[----:B------:R-:W2:Y:S01]  /*6dc0*/  SHFL.BFLY PT, R0, R15, 0x1, 0x1f ;  /* 0x0c201f000f007f89 */ /* 0x000ea200000e0000 */
[----:B------:R-:W-:Y:S01]  /*6dd0*/  BSSY B0, `(.L_x_52) ;  /* 0x0000023000007945 */ /* 0x000fe20003800000 */
[----:B------:R-:W-:Y:S02]  /*6de0*/  IMAD.MOV.U32 R7, RZ, RZ, 0x7f800000 ;  /* 0x7f800000ff077424 */ /* 0x000fe400078e00ff */
[----:B------:R-:W3:Y:S01]  /*6df0*/  SHFL.BFLY PT, R4, R13, 0x1, 0x1f ;  /* 0x0c201f000d047f89 */ /* 0x000ee200000e0000 */
[----:B------:R-:W-:-:S02]  /*6e00*/  IMAD.MOV.U32 R8, RZ, RZ, 0x3f800000 ;  /* 0x3f800000ff087424 */ /* 0x000fc400078e00ff */
[----:B------:R-:W-:Y:S02]  /*6e10*/  IMAD.MOV.U32 R9, RZ, RZ, 0x7f800000 ;  /* 0x7f800000ff097424 */ /* 0x000fe400078e00ff */
[----:B--2---:R-:W-:Y:S01]  /*6e20*/  FADD R0, R0, R15 ;  /* 0x0000000f00007221 */ /* 0x004fe20000000000 */
[----:B---3--:R-:W-:-:S04]  /*6e30*/  FADD R14, R4, R13 ;  /* 0x0000000d040e7221 */ /* 0x008fc80000000000 */
[----:B------:R-:W2:Y:S01]  /*6e40*/  SHFL.BFLY PT, R3, R0, 0x2, 0x1f ;  /* 0x0c401f0000037f89 */ /* 0x000ea200000e0000 */
[----:B------:R-:W-:-:S03]  /*6e50*/  MOV R4, 0x3f800000 ;  /* 0x3f80000000047802 */ /* 0x000fc60000000f00 */
[----:B------:R-:W3:Y:S01]  /*6e60*/  SHFL.BFLY PT, R17, R14, 0x2, 0x1f ;  /* 0x0c401f000e117f89 */ /* 0x000ee200000e0000 */
[C---:B--2---:R-:W-:Y:S01]  /*6e70*/  FSETP.NE.AND P0, PT, R0.reuse, -R3, PT ;  /* 0x800000030000720b */ /* 0x044fe20003f05000 */
[----:B------:R-:W-:Y:S01]  /*6e80*/  FADD R3, R0, R3 ;  /* 0x0000000300037221 */ /* 0x000fe20000000000 */
[----:B---3--:R-:W-:-:S11]  /*6e90*/  FADD R6, R14, R17 ;  /* 0x000000110e067221 */ /* 0x008fd60000000000 */
[----:B------:R-:W-:Y:S05]  /*6ea0*/  @!P0 BRA `(.L_x_53) ;  /* 0x0000000000548947 */ /* 0x000fea0003800000 */
[----:B------:R-:W-:Y:S01]  /*6eb0*/  VIADD R0, R3, 0x1800000 ;  /* 0x0180000003007836 */ /* 0x000fe20000000000 */
[----:B------:R-:W-:Y:S04]  /*6ec0*/  BSSY B1, `(.L_x_54) ;  /* 0x000000c000017945 */ /* 0x000fe80003800000 */
[----:B------:R-:W-:-:S04]  /*6ed0*/  LOP3.LUT R0, R0, 0x7f800000, RZ, 0xc0, !PT ;  /* 0x7f80000000007812 */ /* 0x000fc800078ec0ff */
[----:B------:R-:W-:-:S13]  /*6ee0*/  ISETP.GT.U32.AND P0, PT, R0, 0x1ffffff, PT ;  /* 0x01ffffff0000780c */ /* 0x000fda0003f04070 */
[----:B------:R-:W-:Y:S05]  /*6ef0*/  @P0 BRA `(.L_x_55) ;  /* 0x0000000000100947 */ /* 0x000fea0003800000 */
[----:B------:R-:W-:-:S07]  /*6f00*/  MOV R12, 0x6f20 ;  /* 0x00006f20000c7802 */ /* 0x000fce0000000f00 */
[----:B-1----:R-:W-:Y:S05]  /*6f10*/  CALL.REL.NOINC `($__internal_0_$__cuda_sm20_rcp_rn_f32_slowpath) ;  /* 0x00000010005c7944 */ /* 0x002fea0003c00000 */
[----:B------:R-:W-:Y:S01]  /*6f20*/  IMAD.MOV.U32 R4, RZ, RZ, R0 ;  /* 0x000000ffff047224 */ /* 0x000fe200078e0000 */
[----:B------:R-:W-:Y:S06]  /*6f30*/  BRA `(.L_x_56) ;  /* 0x0000000000107947 */ /* 0x000fec0003800000 */
.L_x_55:
[----:B------:R-:W2:Y:S02]  /*6f40*/  MUFU.RCP R4, R3 ;  /* 0x0000000300047308 */ /* 0x000ea40000001000 */
[----:B--2---:R-:W-:-:S04]  /*6f50*/  FFMA R0, R3, R4, -1 ;  /* 0xbf80000003007423 */ /* 0x004fc80000000004 */
[----:B------:R-:W-:-:S04]  /*6f60*/  FADD.FTZ R5, -R0, -RZ ;  /* 0x800000ff00057221 */ /* 0x000fc80000010100 */
[----:B------:R-:W-:-:S07]  /*6f70*/  FFMA R4, R4, R5, R4 ;  /* 0x0000000504047223 */ /* 0x000fce0000000004 */
.L_x_56:
[----:B------:R-:W-:Y:S05]  /*6f80*/  BSYNC B1 ;  /* 0x0000000000017941 */ /* 0x000fea0003800000 */
.L_x_54:
[----:B------:R-:W-:Y:S01]  /*6f90*/  FSETP.GEU.AND P0, PT, |R3|, 1.175494350822287508e-38, PT ;  /* 0x008000000300780b */ /* 0x000fe20003f0e200 */
[----:B------:R-:W-:-:S12]  /*6fa0*/  ULDC UR6, c[0x0][0x600] ;  /* 0x0001800000067ab9 */ /* 0x000fd80000000800 */
[----:B------:R-:W-:-:S04]  /*6fb0*/  @!P0 FMUL R3, R3, 16777216 ;  /* 0x4b80000003038820 */ /* 0x000fc80000400000 */
[----:B------:R-:W2:Y:S02]  /*6fc0*/  MUFU.LG2 R0, R3 ;  /* 0x0000000300007308 */ /* 0x000ea40000000c00 */
[----:B--2---:R-:W-:-:S04]  /*6fd0*/  @!P0 FADD R0, R0, -24 ;  /* 0xc1c0000000008421 */ /* 0x004fc80000000000 */
[----:B------:R-:W-:-:S04]  /*6fe0*/  FMUL R9, R0, 0.69314718246459960938 ;  /* 0x3f31721800097820 */ /* 0x000fc80000400000 */
[----:B------:R-:W-:-:S07]  /*6ff0*/  FFMA R9, R18, UR6, R9 ;  /* 0x0000000612097c23 */ /* 0x000fce0008000009 */
.L_x_53:
[----:B------:R-:W-:Y:S05]  /*7000*/  BSYNC B0 ;  /* 0x0000000000007941 */ /* 0x000fea0003800000 */
.L_x_52:
[----:B------:R-:W-:Y:S01]  /*7010*/  FSETP.NE.AND P0, PT, R14, -R17, PT ;  /* 0x800000110e00720b */ /* 0x000fe20003f05000 */
[----:B------:R-:W-:Y:S01]  /*7020*/  ULDC UR4, c[0x0][0x608] ;  /* 0x0001820000047ab9 */ /* 0x000fe20000000800 */
[----:B------:R-:W-:Y:S01]  /*7030*/  BSSY B0, `(.L_x_57) ;  /* 0x0000029000007945 */ /* 0x000fe20003800000 */
[----:B------:R-:W-:-:S04]  /*7040*/  FMUL R4, R4, UR4 ;  /* 0x0000000404047c20 */ /* 0x000fc80008400000 */
        /* <DEDUP_REMOVED lines=16> */
[----:B------:R-:W-:Y:S06]  /*7150*/  @!P0 BRA `(.L_x_58) ;  /* 0x0000000000588947 */ /* 0x000fec0003800000 */
[----:B------:R-:W-:Y:S01]  /*7160*/  IADD3 R0, R6, 0x1800000, RZ ;  /* 0x0180000006007810 */ /* 0x000fe20007ffe0ff */
[----:B------:R-:W-:Y:S03]  /*7170*/  BSSY B1, `(.L_x_59) ;  /* 0x000000d000017945 */ /* 0x000fe60003800000 */
[----:B------:R-:W-:-:S04]  /*7180*/  LOP3.LUT R0, R0, 0x7f800000, RZ, 0xc0, !PT ;  /* 0x7f80000000007812 */ /* 0x000fc800078ec0ff */
[----:B------:R-:W-:-:S13]  /*7190*/  ISETP.GT.U32.AND P0, PT, R0, 0x1ffffff, PT ;  /* 0x01ffffff0000780c */ /* 0x000fda0003f04070 */
[----:B------:R-:W-:Y:S05]  /*71a0*/  @P0 BRA `(.L_x_60) ;  /* 0x0000000000140947 */ /* 0x000fea0003800000 */
[----:B------:R-:W-:Y:S01]  /*71b0*/  IMAD.MOV.U32 R3, RZ, RZ, R6 ;  /* 0x000000ffff037224 */ /* 0x000fe200078e0006 */
[----:B------:R-:W-:-:S07]  /*71c0*/  MOV R12, 0x71e0 ;  /* 0x000071e0000c7802 */ /* 0x000fce0000000f00 */
[----:B-1----:R-:W-:Y:S05]  /*71d0*/  CALL.REL.NOINC `($__internal_0_$__cuda_sm20_rcp_rn_f32_slowpath) ;  /* 0x0000000c00ac7944 */ /* 0x002fea0003c00000 */
[----:B------:R-:W-:Y:S01]  /*71e0*/  IMAD.MOV.U32 R8, RZ, RZ, R0 ;  /* 0x000000ffff087224 */ /* 0x000fe200078e0000 */
[----:B------:R-:W-:Y:S06]  /*71f0*/  BRA `(.L_x_61) ;  /* 0x0000000000107947 */ /* 0x000fec0003800000 */
.L_x_60:
[----:B------:R-:W2:Y:S02]  /*7200*/  MUFU.RCP R3, R6 ;  /* 0x0000000600037308 */ /* 0x000ea40000001000 */
[----:B--2---:R-:W-:-:S04]  /*7210*/  FFMA R0, R6, R3, -1 ;  /* 0xbf80000006007423 */ /* 0x004fc80000000003 */
[----:B------:R-:W-:-:S04]  /*7220*/  FADD.FTZ R0, -R0, -RZ ;  /* 0x800000ff00007221 */ /* 0x000fc80000010100 */
[----:B------:R-:W-:-:S07]  /*7230*/  FFMA R8, R3, R0, R3 ;  /* 0x0000000003087223 */ /* 0x000fce0000000003 */
.L_x_61:
[----:B------:R-:W-:Y:S05]  /*7240*/  BSYNC B1 ;  /* 0x0000000000017941 */ /* 0x000fea0003800000 */
.L_x_59:
[----:B------:R-:W-:Y:S01]  /*7250*/  FSETP.GEU.AND P0, PT, |R6|, 1.175494350822287508e-38, PT ;  /* 0x008000000600780b */ /* 0x000fe20003f0e200 */
[----:B------:R-:W-:-:S12]  /*7260*/  ULDC UR4, c[0x0][0x600] ;  /* 0x0001800000047ab9 */ /* 0x000fd80000000800 */
[----:B------:R-:W-:-:S04]  /*7270*/  @!P0 FMUL R6, R6, 16777216 ;  /* 0x4b80000006068820 */ /* 0x000fc80000400000 */
[----:B------:R-:W2:Y:S02]  /*7280*/  MUFU.LG2 R0, R6 ;  /* 0x0000000600007308 */ /* 0x000ea40000000c00 */
[----:B--2---:R-:W-:-:S04]  /*7290*/  @!P0 FADD R0, R0, -24 ;  /* 0xc1c0000000008421 */ /* 0x004fc80000000000 */
[----:B------:R-:W-:-:S04]  /*72a0*/  FMUL R0, R0, 0.69314718246459960938 ;  /* 0x3f31721800007820 */ /* 0x000fc80000400000 */
[----:B------:R-:W-:-:S07]  /*72b0*/  FFMA R7, R19, UR4, R0 ;  /* 0x0000000413077c23 */ /* 0x000fce0008000000 */
.L_x_58:
[----:B------:R-:W-:Y:S05]  /*72c0*/  BSYNC B0 ;  /* 0x0000000000007941 */ /* 0x000fea0003800000 */
.L_x_57:
[C---:B------:R-:W-:Y:S01]  /*72d0*/  LOP3.LUT P0, RZ, R16.reuse, 0x3, RZ, 0xc0, !PT ;  /* 0x0000000310ff7812 */ /* 0x040fe2000780c0ff */
[----:B------:R-:W-:Y:S01]  /*72e0*/  ULDC UR4, c[0x0][0x608] ;  /* 0x0001820000047ab9 */ /* 0x000fe20000000800 */
[----:B------:R-:W-:Y:S01]  /*72f0*/  LOP3.LUT R17, R16, 0x7f, RZ, 0xc0, !PT ;  /* 0x0000007f10117812 */ /* 0x000fe200078ec0ff */
[----:B------:R-:W-:Y:S01]  /*7300*/  ULDC.64 UR8, c[0x0][0x208] ;  /* 0x0000820000087ab9 */ /* 0x000fe20000000a00 */
[----:B------:R-:W-:Y:S01]  /*7310*/  FMUL R8, R8, UR4 ;  /* 0x0000000408087c20 */ /* 0x000fe20008400000 */
[----:B------:R-:W-:Y:S01]  /*7320*/  BSSY B0, `(.L_x_62) ;  /* 0x0000018000007945 */ /* 0x000fe20003800000 */
[----:B------:R-:W-:-:S07]  /*7330*/  SHF.R.U32.HI R18, RZ, 0x5, R17 ;  /* 0x00000005ff127819 */ /* 0x000fce0000011611 */
[----:B------:R-:W-:Y:S05]  /*7340*/  @P0 BRA `(.L_x_63) ;  /* 0x0000000000540947 */ /* 0x000fea0003800000 */
[----:B------:R-:W2:Y:S01]  /*7350*/  S2UR UR4, SR_CTAID.X ;  /* 0x00000000000479c3 */ /* 0x000ea20000002500 */
[----:B------:R-:W-:Y:S01]  /*7360*/  SHF.R.U32.HI R0, RZ, 0x2, R16 ;  /* 0x00000002ff007819 */ /* 0x000fe20000011610 */
[----:B------:R-:W-:-:S03]  /*7370*/  IMAD.SHL.U32 R3, R18, 0x10, RZ ;  /* 0x0000001012037824 */ /* 0x000fc600078e00ff */
[----:B------:R-:W-:-:S04]  /*7380*/  LOP3.LUT R0, R0, 0x7, RZ, 0xc0, !PT ;  /* 0x0000000700007812 */ /* 0x000fc800078ec0ff */
[----:B------:R-:W-:Y:S01]  /*7390*/  LOP3.LUT R0, R3, 0xfffffff0, R0, 0xe2, !PT ;  /* 0xfffffff003007812 */ /* 0x000fe200078ee200 */
[----:B--2---:R-:W-:-:S03]  /*73a0*/  USHF.L.U32 UR6, UR4, 0x6, URZ ;  /* 0x0000000604067899 */ /* 0x004fc6000800063f */
[----:B------:R-:W-:Y:S02]  /*73b0*/  ULDC.64 UR4, c[0x0][0x688] ;  /* 0x0001a20000047ab9 */ /* 0x000fe40000000a00 */
[----:B------:R-:W-:Y:S02]  /*73c0*/  UIMAD UR4, UR36, UR4, UR6 ;  /* 0x00000004240472a4 */ /* 0x000fe4000f8e0206 */
[----:B------:R-:W-:Y:S02]  /*73d0*/  LOP3.LUT R3, R0, UR6, RZ, 0xfc, !PT ;  /* 0x0000000600037c12 */ /* 0x000fe4000f8efcff */
[----:B------:R-:W-:Y:S02]  /*73e0*/  UIMAD UR4, UR37, UR5, UR4 ;  /* 0x00000005250472a4 */ /* 0x000fe4000f8e0204 */
[C---:B------:R-:W-:Y:S01]  /*73f0*/  IADD3 R4, R3.reuse, 0x8, RZ ;  /* 0x0000000803047810 */ /* 0x040fe20007ffe0ff */
[----:B------:R-:W-:Y:S02]  /*7400*/  ULDC UR5, c[0x0][0x288] ;  /* 0x0000a20000057ab9 */ /* 0x000fe40000000800 */
[----:B------:R-:W-:-:S02]  /*7410*/  ISETP.GE.U32.AND P0, PT, R3, UR5, PT ;  /* 0x0000000503007c0c */ /* 0x000fc4000bf06070 */
[----:B------:R-:W-:Y:S02]  /*7420*/  IADD3 R0, P2, R0, UR4, RZ ;  /* 0x0000000400007c10 */ /* 0x000fe4000ff5e0ff */
[----:B------:R-:W-:Y:S01]  /*7430*/  ISETP.GE.U32.AND P1, PT, R4, UR5, PT ;  /* 0x0000000504007c0c */ /* 0x000fe2000bf26070 */
[----:B------:R-:W-:Y:S02]  /*7440*/  ULDC.64 UR4, c[0x0][0x680] ;  /* 0x0001a00000047ab9 */ /* 0x000fe40000000a00 */
[----:B------:R-:W-:Y:S01]  /*7450*/  IMAD.X R3, RZ, RZ, RZ, P2 ;  /* 0x000000ffff037224 */ /* 0x000fe200010e06ff */
[----:B------:R-:W-:-:S04]  /*7460*/  LEA R4, P2, R0, UR4, 0x2 ;  /* 0x0000000400047c11 */ /* 0x000fc8000f8410ff */
[----:B------:R-:W-:-:S05]  /*7470*/  LEA.HI.X R5, R0, UR5, R3, 0x2, P2 ;  /* 0x0000000500057c11 */ /* 0x000fca00090f1403 */
[----:B------:R2:W-:Y:S04]  /*7480*/  @!P0 STG.E desc[UR8][R4.64], R9 ;  /* 0x0000000904008986 */ /* 0x0005e8000c101908 */
[----:B------:R2:W-:Y:S02]  /*7490*/  @!P1 STG.E desc[UR8][R4.64+0x20], R7 ;  /* 0x0000200704009986 */ /* 0x0005e4000c101908 */
.L_x_63:
[----:B------:R-:W-:Y:S05]  /*74a0*/  BSYNC B0 ;  /* 0x0000000000007941 */ /* 0x000fea0003800000 */
.L_x_62:
[----:B------:R-:W-:Y:S01]  /*74b0*/  ULDC.64 UR4, c[0x0][0x730] ;  /* 0x0001cc0000047ab9 */ /* 0x000fe20000000a00 */
[-C--:B------:R-:W-:Y:S01]  /*74c0*/  FMUL R19, R58, R8.reuse ;  /* 0x000000083a137220 */ /* 0x080fe20000400000 */
[----:B------:R-:W-:Y:S01]  /*74d0*/  ISETP.NE.U32.AND P0, PT, RZ, UR4, PT ;  /* 0x00000004ff007c0c */ /* 0x000fe2000bf05070 */
[-C--:B------:R-:W-:Y:S01]  /*74e0*/  FMUL R59, R59, R8.reuse ;  /* 0x000000083b3b7220 */ /* 0x080fe20000400000 */
[-C--:B------:R-:W-:Y:S01]  /*74f0*/  FMUL R23, R62, R8.reuse ;  /* 0x000000083e177220 */ /* 0x080fe20000400000 */
[-C--:B------:R-:W-:Y:S01]  /*7500*/  FMUL R63, R63, R8.reuse ;  /* 0x000000083f3f7220 */ /* 0x080fe20000400000 */
[----:B------:R-:W-:Y:S01]  /*7510*/  ISETP.NE.AND.EX P0, PT, RZ, UR5, PT, P0 ;  /* 0x00000005ff007c0c */ /* 0x000fe2000bf05300 */
        /* <DEDUP_REMOVED lines=12> */
[----:B------:R-:W-:Y:S06]  /*75e0*/  @P0 BRA `(.L_x_64) ;  /* 0x0000000000200947 */ /* 0x000fec0003800000 */
[----:B------:R-:W-:Y:S02]  /*75f0*/  ULDC.64 UR4, c[0x0][0x728] ;  /* 0x0001ca0000047ab9 */ /* 0x000fe40000000a00 */
[----:B------:R-:W-:-:S04]  /*7600*/  ISETP.NE.U32.AND P0, PT, RZ, UR4, PT ;  /* 0x00000004ff007c0c */ /* 0x000fc8000bf05070 */
[----:B------:R-:W-:-:S13]  /*7610*/  ISETP.NE.AND.EX P0, PT, RZ, UR5, PT, P0 ;  /* 0x00000005ff007c0c */ /* 0x000fda000bf05300 */
[----:B------:R-:W-:Y:S05]  /*7620*/  @!P0 BRA `(.L_x_65) ;  /* 0x00000000000c8947 */ /* 0x000fea0003800000 */
[----:B--2---:R-:W2:Y:S02]  /*7630*/  LDC.64 R4, c[0x0][0x728] ;  /* 0x0001ca00ff047b82 */ /* 0x004ea40000000a00 */
[----:B--2---:R4:W5:Y:S01]  /*7640*/  LDG.E R4, desc[UR8][R4.64] ;  /* 0x0000000804047981 */ /* 0x004962000c1e1900 */
[----:B------:R-:W-:Y:S05]  /*7650*/  BRA `(.L_x_64) ;  /* 0x0000000000047947 */ /* 0x000fea0003800000 */
.L_x_65:
[----:B--2---:R-:W3:Y:S02]  /*7660*/  LDC R4, c[0x0][0x720] ;  /* 0x0001c800ff047b82 */ /* 0x004ee40000000800 */
.L_x_64:
[----:B------:R-:W-:Y:S01]  /*7670*/  MOV R0, RZ ;  /* 0x000000ff00007202 */ /* 0x000fe20000000f00 */
[----:B---3-5:R-:W-:-:S03]  /*7680*/  IMAD.MOV.U32 R22, RZ, RZ, R4 ;  /* 0x000000ffff167224 */ /* 0x028fc600078e0004 */
[----:B------:R-:W-:-:S13]  /*7690*/  LOP3.LUT P0, RZ, R0, 0x1bf, RZ, 0xc0, !PT ;  /* 0x000001bf00ff7812 */ /* 0x000fda000780c0ff */
[----:B------:R-:W-:Y:S05]  /*76a0*/  @!P0 BRA `(.L_x_66) ;  /* 0x0000000000408947 */ /* 0x000fea0003800000 */
[----:B------:R-:W-:Y:S01]  /*76b0*/  MOV R0, 0x0 ;  /* 0x0000000000007802 */ /* 0x000fe20000000f00 */
[----:B------:R-:W-:Y:S01]  /*76c0*/  ULDC.64 UR4, c[0x4][0x68] ;  /* 0x01001a0000047ab9 */ /* 0x000fe20000000a00 */
[----:B------:R-:W-:Y:S01]  /*76d0*/  ULDC.64 UR6, c[0x4][0x8] ;  /* 0x0100020000067ab9 */ /* 0x000fe20000000a00 */
[----:B--2---:R-:W-:Y:S01]  /*76e0*/  IMAD.U32 R4, RZ, RZ, UR4 ;  /* 0x00000004ff047e24 */ /* 0x004fe2000f8e00ff */
[----:B------:R2:W3:Y:S01]  /*76f0*/  LDC.64 R14, c[0x4][R0] ;  /* 0x01000000000e7b82 */ /* 0x0004e20000000a00 */
[----:B----4-:R-:W-:Y:S01]  /*7700*/  MOV R5, UR5 ;  /* 0x0000000500057c02 */ /* 0x010fe20008000f00 */
[----:B------:R-:W-:Y:S01]  /*7710*/  ULDC.64 UR4, c[0x4][0x70] ;  /* 0x01001c0000047ab9 */ /* 0x000fe20000000a00 */
[----:B------:R-:W-:Y:S01]  /*7720*/  IMAD.U32 R10, RZ, RZ, UR6 ;  /* 0x00000006ff0a7e24 */ /* 0x000fe2000f8e00ff */
[----:B------:R-:W-:Y:S01]  /*7730*/  MOV R11, UR7 ;  /* 0x00000007000b7c02 */ /* 0x000fe20008000f00 */
[----:B------:R-:W-:Y:S02]  /*7740*/  IMAD.U32 R6, RZ, RZ, UR4 ;  /* 0x00000004ff067e24 */ /* 0x000fe4000f8e00ff */
[----:B------:R-:W-:-:S02]  /*7750*/  IMAD.U32 R7, RZ, RZ, UR5 ;  /* 0x00000005ff077e24 */ /* 0x000fc4000f8e00ff */
[----:B------:R-:W-:Y:S02]  /*7760*/  IMAD.MOV.U32 R8, RZ, RZ, 0x70 ;  /* 0x00000070ff087424 */ /* 0x000fe400078e00ff */
[----:B------:R-:W-:Y:S02]  /*7770*/  IMAD.MOV.U32 R12, RZ, RZ, 0x1 ;  /* 0x00000001ff0c7424 */ /* 0x000fe400078e00ff */
[----:B--2---:R-:W-:-:S07]  /*7780*/  IMAD.MOV.U32 R13, RZ, RZ, RZ ;  /* 0x000000ffff0d7224 */ /* 0x004fce00078e00ff */
[----:B-1----:R-:W-:-:S07]  /*7790*/  LEPC R20, `(.L_x_66) ;  /* 0x000000001014794e */ /* 0x002fce0000000000 */
[----:B---3--:R-:W-:Y:S05]  /*77a0*/  CALL.ABS.NOINC R14 ;  /* 0x000000000e007343 */ /* 0x008fea0003c00000 */
.L_x_66:
[----:B------:R-:W-:-:S13]  /*77b0*/  LOP3.LUT P0, RZ, R2, 0x1bf, RZ, 0xc0, !PT ;  /* 0x000001bf02ff7812 */ /* 0x000fda000780c0ff */
[----:B------:R-:W-:Y:S05]  /*77c0*/  @!P0 BRA `(.L_x_67) ;  /* 0x0000000000408947 */ /* 0x000fea0003800000 */
[----:B------:R-:W-:Y:S01]  /*77d0*/  MOV R0, 0x0 ;  /* 0x0000000000007802 */ /* 0x000fe20000000f00 */
[----:B------:R-:W-:Y:S01]  /*77e0*/  ULDC.64 UR4, c[0x4][0x68] ;  /* 0x01001a0000047ab9 */ /* 0x000fe20000000a00 */
[----:B------:R-:W-:Y:S01]  /*77f0*/  ULDC.64 UR6, c[0x4][0x8] ;  /* 0x0100020000067ab9 */ /* 0x000fe20000000a00 */
[----:B--2---:R-:W-:Y:S01]  /*7800*/  MOV R4, UR4 ;  /* 0x0000000400047c02 */ /* 0x004fe20008000f00 */
[----:B------:R2:W3:Y:S01]  /*7810*/  LDC.64 R14, c[0x4][R0] ;  /* 0x01000000000e7b82 */ /* 0x0004e20000000a00 */
[----:B----4-:R-:W-:Y:S01]  /*7820*/  IMAD.U32 R5, RZ, RZ, UR5 ;  /* 0x00000005ff057e24 */ /* 0x010fe2000f8e00ff */
[----:B------:R-:W-:Y:S01]  /*7830*/  ULDC.64 UR4, c[0x4][0x70] ;  /* 0x01001c0000047ab9 */ /* 0x000fe20000000a00 */
[----:B------:R-:W-:Y:S01]  /*7840*/  MOV R10, UR6 ;  /* 0x00000006000a7c02 */ /* 0x000fe20008000f00 */
[----:B------:R-:W-:Y:S01]  /*7850*/  IMAD.U32 R6, RZ, RZ, UR4 ;  /* 0x00000004ff067e24 */ /* 0x000fe2000f8e00ff */
[----:B------:R-:W-:Y:S01]  /*7860*/  MOV R13, RZ ;  /* 0x000000ff000d7202 */ /* 0x000fe20000000f00 */
[----:B------:R-:W-:-:S02]  /*7870*/  IMAD.U32 R7, RZ, RZ, UR5 ;  /* 0x00000005ff077e24 */ /* 0x000fc4000f8e00ff */
[----:B------:R-:W-:Y:S02]  /*7880*/  IMAD.U32 R11, RZ, RZ, UR7 ;  /* 0x00000007ff0b7e24 */ /* 0x000fe4000f8e00ff */
[----:B------:R-:W-:Y:S02]  /*7890*/  IMAD.MOV.U32 R8, RZ, RZ, 0x70 ;  /* 0x00000070ff087424 */ /* 0x000fe400078e00ff */
[----:B--2---:R-:W-:-:S07]  /*78a0*/  IMAD.MOV.U32 R12, RZ, RZ, 0x1 ;  /* 0x00000001ff0c7424 */ /* 0x004fce00078e00ff */
[----:B-1----:R-:W-:-:S07]  /*78b0*/  LEPC R20, `(.L_x_67) ;  /* 0x000000001014794e */ /* 0x002fce0000000000 */
[----:B---3--:R-:W-:Y:S05]  /*78c0*/  CALL.ABS.NOINC R14 ;  /* 0x000000000e007343 */ /* 0x008fea0003c00000 */
.L_x_67:
[----:B------:R-:W-:Y:S01]  /*78d0*/  ULDC.64 UR4, c[0x0][0x730] ;  /* 0x0001cc0000047ab9 */ /* 0x000fe20000000a00 */
[----:B------:R-:W-:Y:S01]  /*78e0*/  IMAD.SHL.U32 R0, R16, 0x20, RZ ;  /* 0x0000002010007824 */ /* 0x000fe200078e00ff */
[----:B------:R-:W-:Y:S02]  /*78f0*/  ISETP.NE.U32.AND P0, PT, RZ, UR4, PT ;  /* 0x00000004ff007c0c */ /* 0x000fe4000bf05070 */
[----:B--2---:R-:W-:Y:S02]  /*7900*/  SHF.R.U32.HI R4, RZ, 0x1, R16 ;  /* 0x00000001ff047819 */ /* 0x004fe40000011610 */
[----:B------:R-:W-:Y:S02]  /*7910*/  ISETP.NE.AND.EX P0, PT, RZ, UR5, PT, P0 ;  /* 0x00000005ff007c0c */ /* 0x000fe4000bf05300 */
[C---:B------:R-:W-:Y:S02]  /*7920*/  LOP3.LUT R3, R0.reuse, 0xc0, RZ, 0xc0, !PT ;  /* 0x000000c000037812 */ /* 0x040fe400078ec0ff */
[----:B----4-:R-:W-:-:S02]  /*7930*/  LOP3.LUT R5, R0, 0x20, RZ, 0xc0, !PT ;  /* 0x0000002000057812 */ /* 0x010fc400078ec0ff */
[----:B------:R-:W-:Y:S01]  /*7940*/  LOP3.LUT R3, R3, 0x8, R4, 0xf8, !PT ;  /* 0x0000000803037812 */ /* 0x000fe200078ef804 */
[----:B------:R-:W-:Y:S01]  /*7950*/  IMAD.SHL.U32 R4, R16, 0x4, RZ ;  /* 0x0000000410047824 */ /* 0x000fe200078e00ff */
[----:B------:R-:W-:Y:S01]  /*7960*/  IADD3 R17, R17, 0x1f, RZ ;  /* 0x0000001f11117810 */ /* 0x000fe20007ffe0ff */
[----:B------:R-:W-:Y:S01]  /*7970*/  IMAD R5, R18, 0x200, R5 ;  /* 0x0000020012057824 */ /* 0x000fe200078e0205 */
[----:B------:R-:W-:Y:S02]  /*7980*/  LOP3.LUT R0, R0, 0x100, RZ, 0xc0, !PT ;  /* 0x0000010000007812 */ /* 0x000fe400078ec0ff */
[----:B------:R-:W-:Y:S01]  /*7990*/  LOP3.LUT R3, R3, 0x18, R4, 0x78, !PT ;  /* 0x0000001803037812 */ /* 0x000fe200078e7804 */
[----:B------:R-:W2:Y:S01]  /*79a0*/  @P0 LDC R22, c[0x0][0x720] ;  /* 0x0001c800ff160b82 */ /* 0x000ea20000000800 */
[----:B------:R-:W-:Y:S02]  /*79b0*/  ISETP.GT.U32.AND P1, PT, R17, 0x3e, PT ;  /* 0x0000003e1100780c */ /* 0x000fe40003f24070 */
[----:B------:R-:W-:-:S02]  /*79c0*/  IADD3 R3, R3, R5, R0 ;  /* 0x0000000503037210 */ /* 0x000fc40007ffe000 */
[----:B------:R-:W-:-:S03]  /*79d0*/  LOP3.LUT P0, RZ, R16, 0x4, RZ, 0xc0, !PT ;  /* 0x0000000410ff7812 */ /* 0x000fc6000780c0ff */
[----:B------:R-:W-:Y:S02]  /*79e0*/  IMAD R3, R3, 0x2, R2 ;  /* 0x0000000203037824 */ /* 0x000fe400078e0202 */
[-C--:B--2---:R-:W-:Y:S01]  /*79f0*/  FMUL R5, R19, R22.reuse ;  /* 0x0000001613057220 */ /* 0x084fe20000400000 */
[-C--:B------:R-:W-:Y:S01]  /*7a00*/  FMUL R0, R59, R22.reuse ;  /* 0x000000163b007220 */ /* 0x080fe20000400000 */
[-C--:B------:R-:W-:Y:S01]  /*7a10*/  FMUL R7, R23, R22.reuse ;  /* 0x0000001617077220 */ /* 0x080fe20000400000 */
[-C--:B------:R-:W-:Y:S01]  /*7a20*/  FMUL R8, R63, R22.reuse ;  /* 0x000000163f087220 */ /* 0x080fe20000400000 */
[-C--:B------:R-:W-:Y:S01]  /*7a30*/  FMUL R9, R25, R22.reuse ;  /* 0x0000001619097220 */ /* 0x080fe20000400000 */
[-C--:B------:R-:W-:Y:S01]  /*7a40*/  FMUL R10, R67, R22.reuse ;  /* 0x00000016430a7220 */ /* 0x080fe20000400000 */
[----:B------:R-:W-:Y:S01]  /*7a50*/  F2FP.F16.F32.PACK_AB R5, R0, R5 ;  /* 0x000000050005723e */ /* 0x000fe200000000ff */
        /* <DEDUP_REMOVED lines=10> */
[----:B------:R-:W-:Y:S01]  /*7b00*/  IMAD.MOV.U32 R0, RZ, RZ, 0x10 ;  /* 0x00000010ff007424 */ /* 0x000fe200078e00ff */
[----:B------:R-:W-:Y:S01]  /*7b10*/  F2FP.F16.F32.PACK_AB R7, R8, R7 ;  /* 0x000000070807723e */ /* 0x000fe200000000ff */
        /* <DEDUP_REMOVED lines=17> */
[----:B------:R-:W-:-:S02]  /*7c30*/  F2FP.F16.F32.PACK_AB R4, R57, R4 ;  /* 0x000000043904723e */ /* 0x000fc400000000ff */
[----:B------:R-:W-:Y:S02]  /*7c40*/  F2FP.F16.F32.PACK_AB R6, R61, R6 ;  /* 0x000000063d06723e */ /* 0x000fe400000000ff */
[----:B------:R-:W-:Y:S02]  /*7c50*/  F2FP.F16.F32.PACK_AB R8, R65, R64 ;  /* 0x000000404108723e */ /* 0x000fe400000000ff */
[----:B------:R-:W-:Y:S02]  /*7c60*/  F2FP.F16.F32.PACK_AB R10, R69, R68 ;  /* 0x00000044450a723e */ /* 0x000fe400000000ff */
[----:B------:R-:W-:Y:S02]  /*7c70*/  F2FP.F16.F32.PACK_AB R11, R12, R11 ;  /* 0x0000000b0c0b723e */ /* 0x000fe400000000ff */
[----:B------:R-:W-:Y:S01]  /*7c80*/  SEL R0, R0, 0xfffffff0, !P0 ;  /* 0xfffffff000007807 */ /* 0x000fe20004000000 */
[----:B------:R-:W-:Y:S06]  /*7c90*/  @P1 BRA `(.L_x_68) ;  /* 0x0000000000041947 */ /* 0x000fec0003800000 */
[----:B------:R-:W-:-:S04]  /*7ca0*/  DEPBAR.LE SB0, 0x1 ;  /* 0x000080400000791a */ /* 0x000fc80000000000 */
.L_x_68:
[----:B------:R-:W-:Y:S05]  /*7cb0*/  WARPSYNC.ALL ;  /* 0x0000000000007948 */ /* 0x000fea0003800000 */
[----:B------:R-:W-:Y:S01]  /*7cc0*/  BAR.SYNC.DEFER_BLOCKING 0x1, 0x80 ;  /* 0x0042000000007b1d */ /* 0x000fe20000010000 */
[----:B------:R-:W-:Y:S01]  /*7cd0*/  IMAD R0, R0, 0x2, R3 ;  /* 0x0000000200007824 */ /* 0x000fe200078e0203 */
[----:B------:R-:W-:Y:S02]  /*7ce0*/  F2FP.F16.F32.PACK_AB R13, R13, R14 ;  /* 0x0000000e0d0d723e */ /* 0x000fe400000000ff */
[----:B------:R-:W-:Y:S02]  /*7cf0*/  F2FP.F16.F32.PACK_AB R15, R15, R16 ;  /* 0x000000100f0f723e */ /* 0x000fe400000000ff */
[----:B------:R-:W-:Y:S01]  /*7d00*/  BSSY B0, `(.L_x_69) ;  /* 0x000001d000007945 */ /* 0x000fe20003800000 */
[----:B------:R-:W-:-:S02]  /*7d10*/  F2FP.F16.F32.PACK_AB R17, R17, R18 ;  /* 0x000000121111723e */ /* 0x000fc400000000ff */
[----:B------:R-:W-:Y:S02]  /*7d20*/  F2FP.F16.F32.PACK_AB R12, R73, R72 ;  /* 0x00000048490c723e */ /* 0x000fe400000000ff */
[----:B------:R-:W-:Y:S02]  /*7d30*/  F2FP.F16.F32.PACK_AB R14, R77, R76 ;  /* 0x0000004c4d0e723e */ /* 0x000fe400000000ff */
[----:B------:R-:W-:Y:S02]  /*7d40*/  F2FP.F16.F32.PACK_AB R16, R81, R80 ;  /* 0x000000505110723e */ /* 0x000fe400000000ff */
[----:B------:R-:W-:Y:S02]  /*7d50*/  F2FP.F16.F32.PACK_AB R18, R85, R84 ;  /* 0x000000545512723e */ /* 0x000fe400000000ff */
[----:B------:R-:W-:Y:S01]  /*7d60*/  F2FP.F16.F32.PACK_AB R19, R19, R20 ;  /* 0x000000141313723e */ /* 0x000fe200000000ff */
[----:B------:R2:W-:Y:S04]  /*7d70*/  STSM.16.M88.4 [R3], R4 ;  /* 0x0000000403007844 */ /* 0x0005e80000000200 */
[----:B------:R2:W-:Y:S01]  /*7d80*/  STSM.16.M88.4 [R0], R8 ;  /* 0x0000000800007844 */ /* 0x0005e20000000200 */
[----:B------:R-:W-:Y:S01]  /*7d90*/  @!PT LDS RZ, [RZ] ;  /* 0x00000000fffff984 */ /* 0x000fe20000000800 */
[----:B------:R-:W-:Y:S01]  /*7da0*/  @!PT LDS RZ, [RZ] ;  /* 0x00000000fffff984 */ /* 0x000fe20000000800 */
[----:B------:R-:W-:Y:S01]  /*7db0*/  @!PT LDS RZ, [RZ] ;  /* 0x00000000fffff984 */ /* 0x000fe20000000800 */
[----:B------:R-:W-:Y:S01]  /*7dc0*/  @!PT LDS RZ, [RZ] ;  /* 0x00000000fffff984 */ /* 0x000fe20000000800 */
[----:B------:R3:W-:Y:S06]  /*7dd0*/  MEMBAR.ALL.CTA ;  /* 0x0000000000007992 */ /* 0x0007ec0000008000 */
[----:B---3--:R-:W3:Y:S02]  /*7de0*/  FENCE.VIEW.ASYNC.S ;  /* 0x00000000000073c6 */ /* 0x008ee40000000000 */
[----:B---3--:R-:W-:Y:S06]  /*7df0*/  BAR.SYNC.DEFER_BLOCKING 0x1, 0x80 ;  /* 0x0042000000007b1d */ /* 0x008fec0000010000 */
[----:B------:R-:W-:Y:S05]  /*7e00*/  @P1 BRA `(.L_x_70) ;  /* 0x0000000000301947 */ /* 0x000fea0003800000 */
[----:B------:R-:W3:Y:S01]  /*7e10*/  S2UR UR10, SR_CTAID.X ;  /* 0x00000000000a79c3 */ /* 0x000ee20000002500 */
[----:B------:R-:W-:Y:S01]  /*7e20*/  ULDC.64 UR4, c[0x0][0x198] ;  /* 0x0000660000047ab9 */ /* 0x000fe20000000a00 */
[----:B------:R-:W-:Y:S01]  /*7e30*/  R2UR UR8, R2 ;  /* 0x00000000020872ca */ /* 0x000fe200000e0000 */
[----:B------:R-:W-:Y:S01]  /*7e40*/  UIADD3 UR4, UP0, UR4, 0x670, URZ ;  /* 0x0000067004047890 */ /* 0x000fe2000ff1e03f */
[----:B------:R-:W-:Y:S01]  /*7e50*/  UMOV UR9, URZ ;  /* 0x0000003f00097c82 */ /* 0x000fe20008000000 */
[----:B------:R-:W-:Y:S02]  /*7e60*/  UMOV UR11, UR36 ;  /* 0x00000024000b7c82 */ /* 0x000fe40008000000 */
[----:B------:R-:W-:Y:S01]  /*7e70*/  UIADD3.X UR5, URZ, UR5, URZ, UP0, !UPT ;  /* 0x000000053f057290 */ /* 0x000fe200087fe43f */
[----:B------:R-:W-:Y:S01]  /*7e80*/  UMOV UR12, UR37 ;  /* 0x00000025000c7c82 */ /* 0x000fe20008000000 */
[----:B---3--:R-:W-:-:S09]  /*7e90*/  USHF.L.U32 UR10, UR10, 0x6, URZ ;  /* 0x000000060a0a7899 */ /* 0x008fd2000800063f */
[----:B------:R3:W-:Y:S01]  /*7ea0*/  UTMASTG.4D [UR8], [UR4] ;  /* 0x00000008040073b5 */ /* 0x0007e20008018000 */
[----:B------:R0:W-:Y:S01]  /*7eb0*/  UTMACMDFLUSH ;  /* 0x00000000000079b7 */ /* 0x0001e20000000000 */
[----:B---3--:R-:W-:-:S04]  /*7ec0*/  DEPBAR.LE SB0, 0x1 ;  /* 0x000080400000791a */ /* 0x008fc80000000000 */
.L_x_70:
[----:B------:R-:W-:Y:S05]  /*7ed0*/  BSYNC B0 ;  /* 0x0000000000007941 */ /* 0x000fea0003800000 */
.L_x_69:
[----:B------:R-:W-:Y:S06]  /*7ee0*/  BAR.SYNC.DEFER_BLOCKING 0x1, 0x80 ;  /* 0x0042000000007b1d */ /* 0x000fec0000010000 */
[----:B------:R-:W-:Y:S01]  /*7ef0*/  BSSY B0, `(.L_x_71) ;  /* 0x0000017000007945 */ /* 0x000fe20003800000 */
[----:B------:R3:W-:Y:S04]  /*7f00*/  STSM.16.M88.4 [R3+0x1000], R12 ;  /* 0x0010000c03007844 */ /* 0x0007e80000000200 */
[----:B------:R3:W-:Y:S01]  /*7f10*/  STSM.16.M88.4 [R0+0x1000], R16 ;  /* 0x0010001000007844 */ /* 0x0007e20000000200 */
[----:B------:R-:W-:Y:S01]  /*7f20*/  @!PT LDS RZ, [RZ] ;  /* 0x00000000fffff984 */ /* 0x000fe20000000800 */
[----:B------:R-:W-:Y:S01]  /*7f30*/  @!PT LDS RZ, [RZ] ;  /* 0x00000000fffff984 */ /* 0x000fe20000000800 */
[----:B------:R-:W-:Y:S01]  /*7f40*/  @!PT LDS RZ, [RZ] ;  /* 0x00000000fffff984 */ /* 0x000fe20000000800 */
[----:B------:R-:W-:Y:S01]  /*7f50*/  @!PT LDS RZ, [RZ] ;  /* 0x00000000fffff984 */ /* 0x000fe20000000800 */
[----:B------:R4:W-:Y:S06]  /*7f60*/  MEMBAR.ALL.CTA ;  /* 0x0000000000007992 */ /* 0x0009ec0000008000 */
[----:B----4-:R-:W4:Y:S02]  /*7f70*/  FENCE.VIEW.ASYNC.S ;  /* 0x00000000000073c6 */ /* 0x010f240000000000 */
[----:B----4-:R-:W-:Y:S06]  /*7f80*/  BAR.SYNC.DEFER_BLOCKING 0x1, 0x80 ;  /* 0x0042000000007b1d */ /* 0x010fec0000010000 */
[----:B------:R-:W-:Y:S05]  /*7f90*/  @P1 BRA `(.L_x_72) ;  /* 0x0000000000301947 */ /* 0x000fea0003800000 */
[----:B------:R-:W4:Y:S01]  /*7fa0*/  S2UR UR10, SR_CTAID.X ;  /* 0x00000000000a79c3 */ /* 0x000f220000002500 */
[----:B------:R-:W-:Y:S01]  /*7fb0*/  R2UR UR8, R2 ;  /* 0x00000000020872ca */ /* 0x000fe200000e0000 */
[----:B------:R-:W-:Y:S01]  /*7fc0*/  ULDC.64 UR4, c[0x0][0x198] ;  /* 0x0000660000047ab9 */ /* 0x000fe20000000a00 */
[----:B------:R-:W-:Y:S01]  /*7fd0*/  UMOV UR9, 0x20 ;  /* 0x0000002000097882 */ /* 0x000fe20000000000 */
[----:B------:R-:W-:Y:S01]  /*7fe0*/  UIADD3 UR4, UP0, UR4, 0x670, URZ ;  /* 0x0000067004047890 */ /* 0x000fe2000ff1e03f */
[----:B------:R-:W-:Y:S01]  /*7ff0*/  UMOV UR11, UR36 ;  /* 0x00000024000b7c82 */ /* 0x000fe20008000000 */
[----:B------:R-:W-:Y:S02]  /*8000*/  UMOV UR12, UR37 ;  /* 0x00000025000c7c82 */ /* 0x000fe40008000000 */
[----:B------:R-:W-:-:S06]  /*8010*/  UIADD3.X UR5, URZ, UR5, URZ, UP0, !UPT ;  /* 0x000000053f057290 */ /* 0x000fcc00087fe43f */
[----:B------:R-:W-:Y:S02]  /*8020*/  UIADD3 UR8, UR8, 0x1000, URZ ;  /* 0x0000100008087890 */ /* 0x000fe4000fffe03f */
[----:B----4-:R-:W-:-:S09]  /*8030*/  USHF.L.U32 UR10, UR10, 0x6, URZ ;  /* 0x000000060a0a7899 */ /* 0x010fd2000800063f */
[----:B------:R4:W-:Y:S02]  /*8040*/  UTMASTG.4D [UR8], [UR4] ;  /* 0x00000008040073b5 */ /* 0x0009e40008018000 */
[----:B----4-:R0:W-:Y:S02]  /*8050*/  UTMACMDFLUSH ;  /* 0x00000000000079b7 */ /* 0x0101e40000000000 */
.L_x_72:
[----:B------:R-:W-:Y:S05]  /*8060*/  BSYNC B0 ;  /* 0x0000000000007941 */ /* 0x000fea0003800000 */
.L_x_71:
[----:B------:R-:W-:-:S04]  /*8070*/  DEPBAR.LE SB0, 0x0 ;  /* 0x000080000000791a */ /* 0x000fc80000000000 */
[----:B------:R-:W-:Y:S05]  /*8080*/  EXIT ;  /* 0x000000000000794d */ /* 0x000fea0003800000 */
        .weak           $__internal_0_$__cuda_sm20_rcp_rn_f32_slowpath
        .type           $__internal_0_$__cuda_sm20_rcp_rn_f32_slowpath,@function
        .size           $__internal_0_$__cuda_sm20_rcp_rn_f32_slowpath,(.L_x_78 - $__internal_0_$__cuda_sm20_rcp_rn_f32_slowpath)
$__internal_0_$__cuda_sm20_rcp_rn_f32_slowpath:
[----:B------:R-:W-:Y:S01]  /*8090*/  SHF.L.U32 R0, R3, 0x1, RZ ;  /* 0x0000000103007819 */ /* 0x000fe200000006ff */
[----:B------:R-:W-:Y:S03]  /*80a0*/  BSSY B2, `(.L_x_73) ;  /* 0x0000030000027945 */ /* 0x000fe60003800000 */
[----:B------:R-:W-:-:S04]  /*80b0*/  SHF.R.U32.HI R13, RZ, 0x18, R0 ;  /* 0x00000018ff0d7819 */ /* 0x000fc80000011600 */
[----:B------:R-:W-:-:S13]  /*80c0*/  ISETP.NE.U32.AND P0, PT, R13, RZ, PT ;  /* 0x000000ff0d00720c */ /* 0x000fda0003f05070 */
[----:B------:R-:W-:Y:S05]  /*80d0*/  @P0 BRA `(.L_x_74) ;  /* 0x0000000000280947 */ /* 0x000fea0003800000 */
[----:B------:R-:W-:-:S05]  /*80e0*/  IMAD.SHL.U32 R0, R3, 0x2, RZ ;  /* 0x0000000203007824 */ /* 0x000fca00078e00ff */
[----:B------:R-:W-:-:S13]  /*80f0*/  ISETP.NE.AND P0, PT, R0, RZ, PT ;  /* 0x000000ff0000720c */ /* 0x000fda0003f05270 */
[----:B------:R-:W-:Y:S01]  /*8100*/  @P0 FFMA R5, R3, 1.84467440737095516160e+19, RZ ;  /* 0x5f80000003050823 */ /* 0x000fe200000000ff */
[----:B------:R-:W-:Y:S08]  /*8110*/  @!P0 MUFU.RCP R4, R3 ;  /* 0x0000000300048308 */ /* 0x000ff00000001000 */
[----:B------:R-:W1:Y:S02]  /*8120*/  @P0 MUFU.RCP R0, R5 ;  /* 0x0000000500000308 */ /* 0x000e640000001000 */
[----:B-1----:R-:W-:-:S04]  /*8130*/  @P0 FFMA R10, R5, R0, -1 ;  /* 0xbf800000050a0423 */ /* 0x002fc80000000000 */
[----:B------:R-:W-:-:S04]  /*8140*/  @P0 FADD.FTZ R11, -R10, -RZ ;  /* 0x800000ff0a0b0221 */ /* 0x000fc80000010100 */
[----:B------:R-:W-:-:S04]  /*8150*/  @P0 FFMA R0, R0, R11, R0 ;  /* 0x0000000b00000223 */ /* 0x000fc80000000000 */
[----:B------:R-:W-:Y:S01]  /*8160*/  @P0 FFMA R4, R0, 1.84467440737095516160e+19, RZ ;  /* 0x5f80000000040823 */ /* 0x000fe200000000ff */
[----:B------:R-:W-:Y:S06]  /*8170*/  BRA `(.L_x_75) ;  /* 0x0000000000887947 */ /* 0x000fec0003800000 */
.L_x_74:
[----:B------:R-:W-:-:S05]  /*8180*/  VIADD R20, R13, 0xffffff03 ;  /* 0xffffff030d147836 */ /* 0x000fca0000000000 */
[----:B------:R-:W-:-:S13]  /*8190*/  ISETP.GT.U32.AND P0, PT, R20, 0x1, PT ;  /* 0x000000011400780c */ /* 0x000fda0003f04070 */
[----:B------:R-:W-:Y:S05]  /*81a0*/  @P0 BRA `(.L_x_76) ;  /* 0x0000000000780947 */ /* 0x000fea0003800000 */
[----:B------:R-:W-:Y:S01]  /*81b0*/  LOP3.LUT R0, R3, 0x7fffff, RZ, 0xc0, !PT ;  /* 0x007fffff03007812 */ /* 0x000fe200078ec0ff */
[----:B------:R-:W-:-:S03]  /*81c0*/  IMAD.MOV.U32 R11, RZ, RZ, 0x3 ;  /* 0x00000003ff0b7424 */ /* 0x000fc600078e00ff */
[----:B------:R-:W-:Y:S02]  /*81d0*/  LOP3.LUT R0, R0, 0x3f800000, RZ, 0xfc, !PT ;  /* 0x3f80000000007812 */ /* 0x000fe400078efcff */
[----:B------:R-:W-:Y:S02]  /*81e0*/  SHF.L.U32 R11, R11, R20, RZ ;  /* 0x000000140b0b7219 */ /* 0x000fe400000006ff */
[----:B------:R-:W1:Y:S02]  /*81f0*/  MUFU.RCP R5, R0 ;  /* 0x0000000000057308 */ /* 0x000e640000001000 */
[----:B-1----:R-:W-:-:S04]  /*8200*/  FFMA R4, R0, R5, -1 ;  /* 0xbf80000000047423 */ /* 0x002fc80000000005 */
[----:B------:R-:W-:-:S04]  /*8210*/  FADD.FTZ R4, -R4, -RZ ;  /* 0x800000ff04047221 */ /* 0x000fc80000010100 */
[CCC-:B------:R-:W-:Y:S01]  /*8220*/  FFMA.RM R10, R5.reuse, R4.reuse, R5.reuse ;  /* 0x00000004050a7223 */ /* 0x1c0fe20000004005 */
[----:B------:R-:W-:-:S04]  /*8230*/  FFMA.RP R5, R5, R4, R5 ;  /* 0x0000000405057223 */ /* 0x000fc80000008005 */
[C---:B------:R-:W-:Y:S02]  /*8240*/  LOP3.LUT R4, R10.reuse, 0x7fffff, RZ, 0xc0, !PT ;  /* 0x007fffff0a047812 */ /* 0x040fe400078ec0ff */
[----:B------:R-:W-:Y:S02]  /*8250*/  FSETP.NEU.FTZ.AND P0, PT, R10, R5, PT ;  /* 0x000000050a00720b */ /* 0x000fe40003f1d000 */
[----:B------:R-:W-:Y:S02]  /*8260*/  LOP3.LUT R4, R4, 0x800000, RZ, 0xfc, !PT ;  /* 0x0080000004047812 */ /* 0x000fe400078efcff */
[----:B------:R-:W-:Y:S02]  /*8270*/  SEL R5, RZ, 0xffffffff, !P0 ;  /* 0xffffffffff057807 */ /* 0x000fe40004000000 */
[----:B------:R-:W-:Y:S02]  /*8280*/  LOP3.LUT R11, R11, R4, RZ, 0xc0, !PT ;  /* 0x000000040b0b7212 */ /* 0x000fe400078ec0ff */
[----:B------:R-:W-:-:S02]  /*8290*/  IADD3 R5, -R5, RZ, RZ ;  /* 0x000000ff05057210 */ /* 0x000fc40007ffe1ff */
[-C--:B------:R-:W-:Y:S02]  /*82a0*/  SHF.R.U32.HI R11, RZ, R20.reuse, R11 ;  /* 0x00000014ff0b7219 */ /* 0x080fe4000001160b */
[--C-:B------:R-:W-:Y:S01]  /*82b0*/  LOP3.LUT P1, RZ, R5, R20, R4.reuse, 0xf8, !PT ;  /* 0x0000001405ff7212 */ /* 0x100fe2000782f804 */
[----:B------:R-:W-:Y:S01]  /*82c0*/  VIADD R5, R13, 0xffffff04 ;  /* 0xffffff040d057836 */ /* 0x000fe20000000000 */
[C---:B------:R-:W-:Y:S02]  /*82d0*/  LOP3.LUT P0, RZ, R11.reuse, 0x1, RZ, 0xc0, !PT ;  /* 0x000000010bff7812 */ /* 0x040fe4000780c0ff */
[----:B------:R-:W-:Y:S02]  /*82e0*/  LOP3.LUT P2, RZ, R11, 0x2, RZ, 0xc0, !PT ;  /* 0x000000020bff7812 */ /* 0x000fe4000784c0ff */
[----:B------:R-:W-:Y:S02]  /*82f0*/  SHF.R.U32.HI R4, RZ, R5, R4 ;  /* 0x00000005ff047219 */ /* 0x000fe40000011604 */
[----:B------:R-:W-:-:S02]  /*8300*/  PLOP3.LUT P0, PT, P0, P1, P2, 0xe0, 0x0 ;  /* 0x000000000000781c */ /* 0x000fc40000703c20 */
[----:B------:R-:W-:Y:S02]  /*8310*/  LOP3.LUT P1, RZ, R3, 0x7fffff, RZ, 0xc0, !PT ;  /* 0x007fffff03ff7812 */ /* 0x000fe4000782c0ff */
[----:B------:R-:W-:-:S05]  /*8320*/  SEL R0, RZ, 0x1, !P0 ;  /* 0x00000001ff007807 */ /* 0x000fca0004000000 */
[----:B------:R-:W-:-:S05]  /*8330*/  IMAD.MOV R0, RZ, RZ, -R0 ;  /* 0x000000ffff007224 */ /* 0x000fca00078e0a00 */
[----:B------:R-:W-:-:S13]  /*8340*/  ISETP.GE.AND P0, PT, R0, RZ, PT ;  /* 0x000000ff0000720c */ /* 0x000fda0003f06270 */
[----:B------:R-:W-:-:S05]  /*8350*/  @!P0 IADD3 R4, R4, 0x1, RZ ;  /* 0x0000000104048810 */ /* 0x000fca0007ffe0ff */
[----:B------:R-:W-:-:S05]  /*8360*/  @!P1 IMAD.SHL.U32 R4, R4, 0x2, RZ ;  /* 0x0000000204049824 */ /* 0x000fca00078e00ff */
[----:B------:R-:W-:Y:S01]  /*8370*/  LOP3.LUT R4, R4, 0x80000000, R3, 0xf8, !PT ;  /* 0x8000000004047812 */ /* 0x000fe200078ef803 */
[----:B------:R-:W-:Y:S06]  /*8380*/  BRA `(.L_x_75) ;  /* 0x0000000000047947 */ /* 0x000fec0003800000 */
.L_x_76:
[----:B------:R1:W2:Y:S02]  /*8390*/  MUFU.RCP R4, R3 ;  /* 0x0000000300047308 */ /* 0x0002a40000001000 */
.L_x_75:
[----:B------:R-:W-:Y:S05]  /*83a0*/  BSYNC B2 ;  /* 0x0000000000027941 */ /* 0x000fea0003800000 */
.L_x_73:
[----:B--2---:R-:W-:Y:S01]  /*83b0*/  IMAD.MOV.U32 R0, RZ, RZ, R4 ;  /* 0x000000ffff007224 */ /* 0x004fe200078e0004 */
[----:B------:R-:W-:Y:S01]  /*83c0*/  MOV R4, R12 ;  /* 0x0000000c00047202 */ /* 0x000fe20000000f00 */
[----:B------:R-:W-:-:S04]  /*83d0*/  IMAD.MOV.U32 R5, RZ, RZ, 0x0 ;  /* 0x00000000ff057424 */ /* 0x000fc800078e00ff */
[----:B-1----:R-:W-:Y:S05]  /*83e0*/  RET.REL.NODEC R4 `(_ZN7cutlass13device_kernelINS_4fmha6kernel13FmhaKernelTmaINS1_10collective15FmhaMainloopTmaINS_6half_tEfN4cute5tupleIJNS7_1CILi64EEESA_SA_EEENS4_12CausalFusionEJEEENS4_15FmhaFwdEpilogueIS6_fSB_EEJEEEEEvNT_6ParamsE) ;  /* 0xffffff7c04047950 */ /* 0x002fea0003c3ffff */
.L_x_77:
[----:B------:R-:W-:-:S00]  /*83f0*/  BRA `(.L_x_77) ;  /* 0xfffffffc00fc7947 */ /* 0x000fc0000383ffff */
[----:B------:R-:W-:-:S00]  /*8400*/  NOP ;  /* 0x0000000000007918 */ /* 0x000fc00000000000 */
[----:B------:R-:W-:-:S00]  /*8410*/  NOP ;  /* 0x0000000000007918 */ /* 0x000fc00000000000 */
[----:B------:R-:W-:-:S00]  /*8420*/  NOP ;  /* 0x0000000000007918 */ /* 0x000fc00000000000 */
[----:B------:R-:W-:-:S00]  /*8430*/  NOP ;  /* 0x0000000000007918 */ /* 0x000fc00000000000 */
[----:B------:R-:W-:-:S00]  /*8440*/  NOP ;  /* 0x0000000000007918 */ /* 0x000fc00000000000 */
[----:B------:R-:W-:-:S00]  /*8450*/  NOP ;  /* 0x0000000000007918 */ /* 0x000fc00000000000 */
[----:B------:R-:W-:-:S00]  /*8460*/  NOP ;  /* 0x0000000000007918 */ /* 0x000fc00000000000 */
[----:B------:R-:W-:-:S00]  /*8470*/  NOP ;  /* 0x0000000000007918 */ /* 0x000fc00000000000 */
.L_x_78:


//--------------------- .nv.global.init           --------------------------
	.section	.nv.global.init,"aw",@progbits
.nv.global.init:
	.type		$str$23,@object
	.size		$str$23,($str$24 - $str$23)
$str$23:
        /*0000*/ 	.byte	0x28, 0x61, 0x64, 0x64, 0x72, 0x65, 0x73, 0x73, 0x20, 0x26, 0x20, 0x6d, 0x61, 0x73, 0x6b, 0x29
        /*0010*/ 	.byte	0x20, 0x3d, 0x3d, 0x20, 0x30, 0x00
	.type		$str$24,@object
	.size		$str$24,(__unnamed_1 - $str$24)
$str$24:
        /*0016*/ 	.byte	0x2f, 0x74, 0x6d, 0x70, 0x2f, 0x63, 0x75, 0x74, 0x6c, 0x61, 0x73, 0x73, 0x5f, 0x73, 0x77, 0x65
        /*0026*/ 	.byte	0x65, 0x70, 0x5f, 0x73, 0x72, 0x63, 0x2f, 0x69, 0x6e, 0x63, 0x6c, 0x75, 0x64, 0x65, 0x2f, 0x63
        /*0036*/ 	.byte	0x75, 0x74, 0x65, 0x2f, 0x70, 0x6f, 0x69, 0x6e, 0x74, 0x65, 0x72, 0x5f, 0x66, 0x6c, 0x61, 0x67
        /*0046*/ 	.byte	0x67, 0x65, 0x64, 0x2e, 0x68, 0x70, 0x70, 0x00
	.type		__unnamed_1,@object
	.size		__unnamed_1,(.L_0 - __unnamed_1)
__unnamed_1:
        /*004e*/ 	.byte	0x61, 0x75, 0x74, 0x6f, 0x20, 0x63, 0x75, 0x74, 0x65, 0x3a, 0x3a, 0x61, 0x73, 0x5f, 0x70, 0x6f
        /* <DEDUP_REMOVED lines=27> */
        /*020e*/ 	.byte	0x3e, 0x3e, 0x3e, 0x3e, 0x3e, 0x5d, 0x00
.L_0:


//--------------------- .nv.shared._ZN7cutlass13device_kernelINS_4fmha6kernel13FmhaKernelTmaINS1_10collective15FmhaMainloopTmaINS_6half_tEfN4cute5tupleIJNS7_1CILi64EEESA_SA_EEENS4_12CausalFusionEJEEENS4_15FmhaFwdEpilogueIS6_fSB_EEJEEEEEvNT_6ParamsE --------------------------
	.section	.nv.shared._ZN7cutlass13device_kernelINS_4fmha6kernel13FmhaKernelTmaINS1_10collective15FmhaMainloopTmaINS_6half_tEfN4cute5tupleIJNS7_1CILi64EEESA_SA_EEENS4_12CausalFusionEJEEENS4_15FmhaFwdEpilogueIS6_fSB_EEJEEEEEvNT_6ParamsE,"aw",@nobits
	.sectionflags	@""
	.align	16
	.zero		1024


//--------------------- .nv.shared.reserved.0     --------------------------
	.section	.nv.shared.reserved.0,"aw",@nobits
	.weak		__nv_reservedSMEM_offset_0_alias
	.size		__nv_reservedSMEM_offset_0_alias, 0, 0
	.other		__nv_reservedSMEM_offset_0_alias,@"STO_CUDA_RESERVED_SHARED STV_DEFAULT"
__nv_reservedSMEM_offset_0_alias:
	.zero		0


//--------------------- .nv.global                --------------------------
	.section	.nv.global,"aw",@nobits
.nv.global:
	.type		_ZN39_INTERNAL_28ff06ba_4_k_cu_b72dd20f_28704cute1_E,@object
	.size		_ZN39_INTERNAL_28ff06ba_4_k_cu_b72dd20f_28704cute1_E,(_ZN39_INTERNAL_28ff06ba_4_k_cu_b72dd20f_28704cuda3std3__45__cpo6cbeginE - _ZN39_INTERNAL_28ff06ba_4_k_cu_b72dd20f_28704cute1_E)
_ZN39_INTERNAL_28ff06ba_4_k_cu_b72dd20f_28704cute1_E:
	.zero		1
	.type		_ZN39_INTERNAL_28ff06ba_4_k_cu_b72dd20f_28704cuda3std3__45__cpo6cbeginE,@object
	.size		_ZN39_INTERNAL_28ff06ba_4_k_cu_b72dd20f_28704cuda3std3__45__cpo6cbeginE,(_ZN39_INTERNAL_28ff06ba_4_k_cu_b72dd20f_28704cuda3std3__48in_placeE - _ZN39_INTERNAL_28ff06ba_4_k_cu_b72dd20f_28704cuda3std3__45__cpo6cbeginE)
_ZN39_INTERNAL_28ff06ba_4_k_cu_b72dd20f_28704cuda3std3__45__cpo6cbeginE:
	.zero		1
	.type		_ZN39_INTERNAL_28ff06ba_4_k_cu_b72dd20f_28704cuda3std3__48in_placeE,@object
	.size		_ZN39_INTERNAL_28ff06ba_4_k_cu_b72dd20f_28704cuda3std3__48in_placeE,(_ZN39_INTERNAL_28ff06ba_4_k_cu_b72dd20f_28704cuda3std6ranges3__45__cpo9iter_moveE - _ZN39_INTERNAL_28ff06ba_4_k_cu_b72dd20f_28704cuda3std3__48in_placeE)
_ZN39_INTERNAL_28ff06ba_4_k_cu_b72dd20f_28704cuda3std3__48in_placeE:
	.zero		1
	.type		_ZN39_INTERNAL_28ff06ba_4_k_cu_b72dd20f_28704cuda3std6ranges3__45__cpo9iter_moveE,@object
	.size		_ZN39_INTERNAL_28ff06ba_4_k_cu_b72dd20f_28704cuda3std6ranges3__45__cpo9iter_moveE,(_ZN39_INTERNAL_28ff06ba_4_k_cu_b72dd20f_28704cuda3std3__45__cpo5beginE - _ZN39_INTERNAL_28ff06ba_4_k_cu_b72dd20f_28704cuda3std6ranges3__45__cpo9iter_moveE)
_ZN39_INTERNAL_28ff06ba_4_k_cu_b72dd20f_28704cuda3std6ranges3__45__cpo9iter_moveE:
	.zero		1
	.type		_ZN39_INTERNAL_28ff06ba_4_k_cu_b72dd20f_28704cuda3std3__45__cpo5beginE,@object
	.size		_ZN39_INTERNAL_28ff06ba_4_k_cu_b72dd20f_28704cuda3std3__45__cpo5beginE,(_ZN39_INTERNAL_28ff06ba_4_k_cu_b72dd20f_28704cuda3std3__441_GLOBAL__N__28ff06ba_4_k_cu_b72dd20f_28706ignoreE - _ZN39_INTERNAL_28ff06ba_4_k_cu_b72dd20f_28704cuda3std3__45__cpo5beginE)
_ZN39_INTERNAL_28ff06ba_4_k_cu_b72dd20f_28704cuda3std3__45__cpo5beginE:
	.zero		1
	.type		_ZN39_INTERNAL_28ff06ba_4_k_cu_b72dd20f_28704cuda3std3__441_GLOBAL__N__28ff06ba_4_k_cu_b72dd20f_28706ignoreE,@object
	.size		_ZN39_INTERNAL_28ff06ba_4_k_cu_b72dd20f_28704cuda3std3__441_GLOBAL__N__28ff06ba_4_k_cu_b72dd20f_28706ignoreE,(_ZN39_INTERNAL_28ff06ba_4_k_cu_b72dd20f_28704cute7productE - _ZN39_INTERNAL_28ff06ba_4_k_cu_b72dd20f_28704cuda3std3__441_GLOBAL__N__28ff06ba_4_k_cu_b72dd20f_28706ignoreE)
_ZN39_INTERNAL_28ff06ba_4_k_cu_b72dd20f_28704cuda3std3__441_GLOBAL__N__28ff06ba_4_k_cu_b72dd20f_28706ignoreE:
	.zero		1
	.type		_ZN39_INTERNAL_28ff06ba_4_k_cu_b72dd20f_28704cute7productE,@object
	.size		_ZN39_INTERNAL_28ff06ba_4_k_cu_b72dd20f_28704cute7productE,(_ZN39_INTERNAL_28ff06ba_4_k_cu_b72dd20f_28704cuda3std3__45__cpo3endE - _ZN39_INTERNAL_28ff06ba_4_k_cu_b72dd20f_28704cute7productE)
_ZN39_INTERNAL_28ff06ba_4_k_cu_b72dd20f_28704cute7productE:
	.zero		1
	.type		_ZN39_INTERNAL_28ff06ba_4_k_cu_b72dd20f_28704cuda3std3__45__cpo3endE,@object
	.size		_ZN39_INTERNAL_28ff06ba_4_k_cu_b72dd20f_28704cuda3std3__45__cpo3endE,(_ZN39_INTERNAL_28ff06ba_4_k_cu_b72dd20f_28704cuda3std3__419piecewise_constructE - _ZN39_INTERNAL_28ff06ba_4_k_cu_b72dd20f_28704cuda3std3__45__cpo3endE)
_ZN39_INTERNAL_28ff06ba_4_k_cu_b72dd20f_28704cuda3std3__45__cpo3endE:
	.zero		1
	.type		_ZN39_INTERNAL_28ff06ba_4_k_cu_b72dd20f_28704cuda3std3__419piecewise_constructE,@object
	.size		_ZN39_INTERNAL_28ff06ba_4_k_cu_b72dd20f_28704cuda3std3__419piecewise_constructE,(_ZN39_INTERNAL_28ff06ba_4_k_cu_b72dd20f_28704cuda3std3__45__cpo4cendE - _ZN39_INTERNAL_28ff06ba_4_k_cu_b72dd20f_28704cuda3std3__419piecewise_constructE)
_ZN39_INTERNAL_28ff06ba_4_k_cu_b72dd20f_28704cuda3std3__419piecewise_constructE:
	.zero		1
	.type		_ZN39_INTERNAL_28ff06ba_4_k_cu_b72dd20f_28704cuda3std3__45__cpo4cendE,@object
	.size		_ZN39_INTERNAL_28ff06ba_4_k_cu_b72dd20f_28704cuda3std3__45__cpo4cendE,(_ZN39_INTERNAL_28ff06ba_4_k_cu_b72dd20f_28704cuda3std6ranges3__45__cpo4swapE - _ZN39_INTERNAL_28ff06ba_4_k_cu_b72dd20f_28704cuda3std3__45__cpo4cendE)
_ZN39_INTERNAL_28ff06ba_4_k_cu_b72dd20f_28704cuda3std3__45__cpo4cendE:
	.zero		1
	.type		_ZN39_INTERNAL_28ff06ba_4_k_cu_b72dd20f_28704cuda3std6ranges3__45__cpo4swapE,@object
	.size		_ZN39_INTERNAL_28ff06ba_4_k_cu_b72dd20f_28704cuda3std6ranges3__45__cpo4swapE,(.L_8 - _ZN39_INTERNAL_28ff06ba_4_k_cu_b72dd20f_28704cuda3std6ranges3__45__cpo4swapE)
_ZN39_INTERNAL_28ff06ba_4_k_cu_b72dd20f_28704cuda3std6ranges3__45__cpo4swapE:
	.zero		1
.L_8:


//--------------------- .nv.constant0._ZN7cutlass13device_kernelINS_4fmha6kernel13FmhaKernelTmaINS1_10collective15FmhaMainloopTmaINS_6half_tEfN4cute5tupleIJNS7_1CILi64EEESA_SA_EEENS4_12CausalFusionEJEEENS4_15FmhaFwdEpilogueIS6_fSB_EEJEEEEEvNT_6ParamsE --------------------------
	.section	.nv.constant0._ZN7cutlass13device_kernelINS_4fmha6kernel13FmhaKernelTmaINS1_10collective15FmhaMainloopTmaINS_6half_tEfN4cute5tupleIJNS7_1CILi64EEESA_SA_EEENS4_12CausalFusionEJEEENS4_15FmhaFwdEpilogueIS6_fSB_EEJEEEEEvNT_6ParamsE,"a",@progbits
	.sectionflags	@""
	.align	4
.nv.constant0._ZN7cutlass13device_kernelINS_4fmha6kernel13FmhaKernelTmaINS1_10collective15FmhaMainloopTmaINS_6half_tEfN4cute5tupleIJNS7_1CILi64EEESA_SA_EEENS4_12CausalFusionEJEEENS4_15FmhaFwdEpilogueIS6_fSB_EEJEEEEEvNT_6ParamsE:
	.zero		2688


//--------------------- SYMBOLS --------------------------

	.type		.nv.reservedSmem.offset0,@object
	.size		.nv.reservedSmem.offset0,0x4
	.type		__assertfail,@function
